	.headerflags	@"EF_CUDA_TEXMODE_UNIFIED EF_CUDA_64BIT_ADDRESS EF_CUDA_ACCELERATORS EF_CUDA_SM90 EF_CUDA_VIRTUAL_SM(EF_CUDA_SM90)"
	.elftype	@"ET_EXEC"


//--------------------- .nv.info                  --------------------------
	.section	.nv.info,"",@"SHT_CUDA_INFO"
	.align	4


	//----- nvinfo : EIATTR_REGCOUNT
	.align		4
        /*0000*/ 	.byte	0x04, 0x2f
        /*0002*/ 	.short	(.L_2 - .L_1)
	.align		4
.L_1:
        /*0004*/ 	.word	index@(triton_poi_fused_cat_42)
        /*0008*/ 	.word	0x00000020


	//----- nvinfo : EIATTR_MIN_STACK_SIZE
	.align		4
.L_2:
        /*000c*/ 	.byte	0x04, 0x12
        /*000e*/ 	.short	(.L_4 - .L_3)
	.align		4
.L_3:
        /*0010*/ 	.word	index@(triton_poi_fused_cat_42)
        /*0014*/ 	.word	0x00000000


	//----- nvinfo : EIATTR_FRAME_SIZE
	.align		4
.L_4:
        /*0018*/ 	.byte	0x04, 0x11
        /*001a*/ 	.short	(.L_6 - .L_5)
	.align		4
.L_5:
        /*001c*/ 	.word	index@(triton_poi_fused_cat_42)
        /*0020*/ 	.word	0x00000000


	//----- nvinfo : EIATTR_MIN_STACK_SIZE
	.align		4
.L_6:
        /*0024*/ 	.byte	0x04, 0x12
        /*0026*/ 	.short	(.L_8 - .L_7)
	.align		4
.L_7:
        /*0028*/ 	.word	index@(triton_poi_fused_cat_42)
        /*002c*/ 	.word	0x00000000
.L_8:


//--------------------- .nv.info.triton_poi_fused_cat_42 --------------------------
	.section	.nv.info.triton_poi_fused_cat_42,"",@"SHT_CUDA_INFO"
	.sectionflags	@""
	.align	4


	//----- nvinfo : EIATTR_CUDA_API_VERSION
	.align		4
        /*0000*/ 	.byte	0x04, 0x37
        /*0002*/ 	.short	(.L_10 - .L_9)
.L_9:
        /*0004*/ 	.word	0x0000007c


	//----- nvinfo : EIATTR_KPARAM_INFO
	.align		4
.L_10:
        /*0008*/ 	.byte	0x04, 0x17
        /*000a*/ 	.short	(.L_12 - .L_11)
.L_11:
        /*000c*/ 	.word	0x00000000
        /*0010*/ 	.short	0x0003
        /*0012*/ 	.short	0x0018
        /*0014*/ 	.byte	0x00, 0xf0, 0x11, 0x00


	//----- nvinfo : EIATTR_KPARAM_INFO
	.align		4
.L_12:
        /*0018*/ 	.byte	0x04, 0x17
        /*001a*/ 	.short	(.L_14 - .L_13)
.L_13:
        /*001c*/ 	.word	0x00000000
        /*0020*/ 	.short	0x0002
        /*0022*/ 	.short	0x0010
        /*0024*/ 	.byte	0x00, 0xf4, 0x21, 0x00


	//----- nvinfo : EIATTR_KPARAM_INFO
	.align		4
.L_14:
        /*0028*/ 	.byte	0x04, 0x17
        /*002a*/ 	.short	(.L_16 - .L_15)
.L_15:
        /*002c*/ 	.word	0x00000000
        /*0030*/ 	.short	0x0001
        /*0032*/ 	.short	0x0008
        /*0034*/ 	.byte	0x00, 0xf4, 0x21, 0x00


	//----- nvinfo : EIATTR_KPARAM_INFO
	.align		4
.L_16:
        /*0038*/ 	.byte	0x04, 0x17
        /*003a*/ 	.short	(.L_18 - .L_17)
.L_17:
        /*003c*/ 	.word	0x00000000
        /*0040*/ 	.short	0x0000
        /*0042*/ 	.short	0x0000
        /*0044*/ 	.byte	0x00, 0xf4, 0x21, 0x00


	//----- nvinfo : EIATTR_SPARSE_MMA_MASK
	.align		4
.L_18:
        /*0048*/ 	.byte	0x03, 0x50
        /*004a*/ 	.short	0x0000


	//----- nvinfo : EIATTR_MAXREG_COUNT
	.align		4
        /*004c*/ 	.byte	0x03, 0x1b
        /*004e*/ 	.short	0x00ff


	//----- nvinfo : EIATTR_EXIT_INSTR_OFFSETS
	.align		4
        /*0050*/ 	.byte	0x04, 0x1c
        /*0052*/ 	.short	(.L_20 - .L_19)


	//   ....[0]....
.L_19:
        /*0054*/ 	.word	0x00001f00


	//----- nvinfo : EIATTR_REQNTID
	.align		4
.L_20:
        /*0058*/ 	.byte	0x04, 0x10
        /*005a*/ 	.short	(.L_22 - .L_21)
.L_21:
        /*005c*/ 	.word	0x00000080
        /*0060*/ 	.word	0x00000001
        /*0064*/ 	.word	0x00000001


	//----- nvinfo : EIATTR_CBANK_PARAM_SIZE
	.align		4
.L_22:
        /*0068*/ 	.byte	0x03, 0x19
        /*006a*/ 	.short	0x001c


	//----- nvinfo : EIATTR_PARAM_CBANK
	.align		4
        /*006c*/ 	.byte	0x04, 0x0a
        /*006e*/ 	.short	(.L_24 - .L_23)
	.align		4
.L_23:
        /*0070*/ 	.word	index@(.nv.constant0.triton_poi_fused_cat_42)
        /*0074*/ 	.short	0x0210
        /*0076*/ 	.short	0x001c


	//----- nvinfo : EIATTR_SW_WAR
	.align		4
.L_24:
        /*0078*/ 	.byte	0x04, 0x36
        /*007a*/ 	.short	(.L_26 - .L_25)
.L_25:
        /*007c*/ 	.word	0x00000008
.L_26:


//--------------------- .nv.callgraph             --------------------------
	.section	.nv.callgraph,"",@"SHT_CUDA_CALLGRAPH"
	.align	4
	.sectionentsize	8
	.align		4
        /*0000*/ 	.word	0x00000000
	.align		4
        /*0004*/ 	.word	0xffffffff
	.align		4
        /*0008*/ 	.word	0x00000000
	.align		4
        /*000c*/ 	.word	0xfffffffe
	.align		4
        /*0010*/ 	.word	0x00000000
	.align		4
        /*0014*/ 	.word	0xfffffffd
	.align		4
        /*0018*/ 	.word	0x00000000
	.align		4
        /*001c*/ 	.word	0xfffffffc


//--------------------- .nv.constant4             --------------------------
	.section	.nv.constant4,"a",@progbits
	.align	8
	.align		8
.nv.constant4:
        /*0000*/ 	.dword	_$_str


//--------------------- .text.triton_poi_fused_cat_42 --------------------------
	.section	.text.triton_poi_fused_cat_42,"ax",@progbits
	.align	128
        .global         triton_poi_fused_cat_42
        .type           triton_poi_fused_cat_42,@function
        .size           triton_poi_fused_cat_42,(.L_x_1 - triton_poi_fused_cat_42)
        .other          triton_poi_fused_cat_42,@"STO_CUDA_ENTRY STV_DEFAULT"
triton_poi_fused_cat_42:
.text.triton_poi_fused_cat_42:
[----:B------:R-:W-:Y:S01]  /*0000*/  LDC R1, c[0x0][0x28] ;  /* 0x00000a00ff017b82 */ /* 0x000fe20000000800 */
[----:B------:R-:W1:Y:S07]  /*0010*/  S2R R0, SR_TID.X ;  /* 0x0000000000007919 */ /* 0x000e6e0000002100 */
[----:B------:R-:W2:Y:S01]  /*0020*/  LDC.64 R14, c[0x0][0x210] ;  /* 0x00008400ff0e7b82 */ /* 0x000ea20000000a00 */
[----:B------:R-:W-:Y:S02]  /*0030*/  CS2R R4, SRZ ;  /* 0x0000000000047805 */ /* 0x000fe4000001ff00 */
[----:B------:R-:W-:Y:S01]  /*0040*/  CS2R R6, SRZ ;  /* 0x0000000000067805 */ /* 0x000fe2000001ff00 */
[----:B------:R-:W3:Y:S01]  /*0050*/  S2R R17, SR_CTAID.X ;  /* 0x0000000000117919 */ /* 0x000ee20000002500 */
[----:B------:R-:W-:-:S03]  /*0060*/  ULDC.64 UR4, c[0x0][0x208] ;  /* 0x0000820000047ab9 */ /* 0x000fc60000000a00 */
[----:B------:R-:W4:Y:S01]  /*0070*/  LDC.64 R22, c[0x0][0x218] ;  /* 0x00008600ff167b82 */ /* 0x000f220000000a00 */
[----:B-1----:R-:W-:-:S04]  /*0080*/  SHF.L.U32 R0, R0, 0x2, RZ ;  /* 0x0000000200007819 */ /* 0x002fc800000006ff */
[----:B------:R-:W-:-:S04]  /*0090*/  LOP3.LUT R0, R0, 0x1fc, RZ, 0xc0, !PT ;  /* 0x000001fc00007812 */ /* 0x000fc800078ec0ff */
[----:B---3--:R-:W-:-:S05]  /*00a0*/  LEA R17, R17, R0, 0xa ;  /* 0x0000000011117211 */ /* 0x008fca00078e50ff */
[----:B------:R-:W-:-:S05]  /*00b0*/  IMAD.HI R0, R17, 0x2aaaaaab, RZ ;  /* 0x2aaaaaab11007827 */ /* 0x000fca00078e02ff */
[----:B------:R-:W-:-:S04]  /*00c0*/  SHF.R.U32.HI R3, RZ, 0x1f, R0 ;  /* 0x0000001fff037819 */ /* 0x000fc80000011600 */
[----:B------:R-:W-:-:S05]  /*00d0*/  LEA.HI.SX32 R0, R0, R3, 0x1b ;  /* 0x0000000300007211 */ /* 0x000fca00078fdaff */
[----:B------:R-:W-:-:S04]  /*00e0*/  IMAD R9, R0, -0xc0, R17 ;  /* 0xffffff4000097824 */ /* 0x000fc800078e0211 */
[----:B------:R-:W-:Y:S01]  /*00f0*/  IMAD R13, R0, 0x60, R9 ;  /* 0x00000060000d7824 */ /* 0x000fe200078e0209 */
[----:B------:R-:W-:-:S03]  /*0100*/  ISETP.GE.AND P4, PT, R9, 0x60, PT ;  /* 0x000000600900780c */ /* 0x000fc60003f86270 */
[----:B--2---:R-:W-:-:S10]  /*0110*/  IMAD.WIDE R2, R13, 0x4, R14 ;  /* 0x000000040d027825 */ /* 0x004fd400078e020e */
[----:B------:R-:W2:Y:S01]  /*0120*/  @!P4 LDG.E.EL.128 R4, desc[UR4][R2.64] ;  /* 0x000000040204c981 */ /* 0x000ea2000c2e1d00 */
[----:B------:R-:W-:Y:S02]  /*0130*/  ISETP.GT.AND P0, PT, R9, 0x5f, PT ;  /* 0x0000005f0900780c */ /* 0x000fe40003f04270 */
[----:B------:R-:W-:Y:S02]  /*0140*/  CS2R R8, SRZ ;  /* 0x0000000000087805 */ /* 0x000fe4000001ff00 */
[----:B------:R-:W-:Y:S01]  /*0150*/  CS2R R10, SRZ ;  /* 0x00000000000a7805 */ /* 0x000fe2000001ff00 */
[----:B----4-:R-:W-:-:S08]  /*0160*/  IMAD.WIDE R12, R13, 0x4, R22 ;  /* 0x000000040d0c7825 */ /* 0x010fd000078e0216 */
[----:B------:R-:W3:Y:S01]  /*0170*/  @P0 LDG.E.EL.128 R8, desc[UR4][R12.64+-0x180] ;  /* 0xfffe80040c080981 */ /* 0x000ee2000c2e1d00 */
[----:B--2---:R-:W-:Y:S02]  /*0180*/  SEL R4, R4, RZ, !P4 ;  /* 0x000000ff04047207 */ /* 0x004fe40006000000 */
[----:B------:R-:W-:Y:S02]  /*0190*/  SEL R5, R5, RZ, !P4 ;  /* 0x000000ff05057207 */ /* 0x000fe40006000000 */
[----:B------:R-:W-:Y:S01]  /*01a0*/  SEL R6, R6, RZ, !P4 ;  /* 0x000000ff06067207 */ /* 0x000fe20006000000 */
[C---:B------:R-:W-:Y:S01]  /*01b0*/  FMUL R2, R4.reuse, 1.4426950216293334961 ;  /* 0x3fb8aa3b04027820 */ /* 0x040fe20000400000 */
[----:B------:R-:W-:Y:S01]  /*01c0*/  FADD.FTZ R0, |R4|, -RZ ;  /* 0x800000ff04007221 */ /* 0x000fe20000010200 */
[C---:B------:R-:W-:Y:S01]  /*01d0*/  FMUL R3, R5.reuse, 1.4426950216293334961 ;  /* 0x3fb8aa3b05037820 */ /* 0x040fe20000400000 */
[----:B------:R-:W-:Y:S01]  /*01e0*/  FADD.FTZ R16, |R5|, -RZ ;  /* 0x800000ff05107221 */ /* 0x000fe20000010200 */
[----:B------:R-:W-:-:S02]  /*01f0*/  SEL R7, R7, RZ, !P4 ;  /* 0x000000ff07077207 */ /* 0x000fc40006000000 */
[----:B------:R-:W1:Y:S01]  /*0200*/  FRND R2, R2 ;  /* 0x0000000200027307 */ /* 0x000e620000201000 */
[----:B------:R-:W-:Y:S02]  /*0210*/  FSETP.GEU.AND P1, PT, R0, 0.40999999642372131348, PT ;  /* 0x3ed1eb850000780b */ /* 0x000fe40003f2e000 */
[----:B------:R-:W-:Y:S02]  /*0220*/  FSETP.GEU.AND P2, PT, R16, 0.40999999642372131348, PT ;  /* 0x3ed1eb851000780b */ /* 0x000fe40003f4e000 */
[----:B---3--:R-:W-:Y:S02]  /*0230*/  SEL R0, R9, RZ, P0 ;  /* 0x000000ff09007207 */ /* 0x008fe40000000000 */
[----:B------:R-:W-:Y:S01]  /*0240*/  SEL R10, R10, RZ, P0 ;  /* 0x000000ff0a0a7207 */ /* 0x000fe20000000000 */
[----:B------:R-:W2:Y:S02]  /*0250*/  FRND R3, R3 ;  /* 0x0000000300037307 */ /* 0x000ea40000201000 */
[----:B------:R-:W-:Y:S01]  /*0260*/  FMUL R21, R0, 1.4426950216293334961 ;  /* 0x3fb8aa3b00157820 */ /* 0x000fe20000400000 */
[----:B-1----:R-:W-:Y:S01]  /*0270*/  FSEL R13, R2, RZ, P1 ;  /* 0x000000ff020d7208 */ /* 0x002fe20000800000 */
[----:B------:R-:W-:-:S04]  /*0280*/  HFMA2.MMA R2, -RZ, RZ, 0.83837890625, -4044 ;  /* 0x3ab5ebe6ff027435 */ /* 0x000fc800000001ff */
[----:B------:R-:W-:Y:S01]  /*0290*/  FRND R21, R21 ;  /* 0x0000001500157307 */ /* 0x000fe20000201000 */
[C---:B------:R-:W-:Y:S01]  /*02a0*/  FSETP.NEU.AND P5, PT, R13.reuse, 128, PT ;  /* 0x430000000d00780b */ /* 0x040fe20003fad000 */
[----:B------:R-:W-:Y:S01]  /*02b0*/  FFMA.FTZ R12, -R13, 0.693145751953125, R4 ;  /* 0x3f3172000d0c7823 */ /* 0x000fe20000010104 */
[----:B--2---:R-:W-:-:S03]  /*02c0*/  FSEL R18, R3, RZ, P2 ;  /* 0x000000ff03127208 */ /* 0x004fc60001000000 */
[C---:B------:R-:W-:Y:S01]  /*02d0*/  FFMA.FTZ R9, -R13.reuse, 1.428606765330187045e-06, R12 ;  /* 0x35bfbe8e0d097823 */ /* 0x040fe2000001010c */
[----:B------:R-:W-:Y:S02]  /*02e0*/  SEL R12, R8, RZ, P0 ;  /* 0x000000ff080c7207 */ /* 0x000fe40000000000 */
[----:B------:R-:W-:Y:S01]  /*02f0*/  FSEL R8, R13, 127, P5 ;  /* 0x42fe00000d087808 */ /* 0x000fe20002800000 */
[C---:B------:R-:W-:Y:S01]  /*0300*/  FFMA.FTZ R19, -R18.reuse, 0.693145751953125, R5 ;  /* 0x3f31720012137823 */ /* 0x040fe20000010105 */
[C---:B------:R-:W-:Y:S01]  /*0310*/  FFMA.FTZ R20, R9.reuse, R2, 0.0083824126049876213074 ;  /* 0x3c09566309147423 */ /* 0x040fe20000010002 */
[----:B------:R-:W-:Y:S01]  /*0320*/  FSETP.NEU.AND P2, PT, R18, 128, PT ;  /* 0x430000001200780b */ /* 0x000fe20003f4d000 */
[----:B------:R-:W-:Y:S01]  /*0330*/  FMUL R3, R12, 1.4426950216293334961 ;  /* 0x3fb8aa3b0c037820 */ /* 0x000fe20000400000 */
[----:B------:R-:W-:Y:S01]  /*0340*/  FFMA.FTZ R19, -R18, 1.428606765330187045e-06, R19 ;  /* 0x35bfbe8e12137823 */ /* 0x000fe20000010113 */
[----:B------:R-:W-:Y:S01]  /*0350*/  FFMA.FTZ R24, R9, R20, 0.041667830199003219604 ;  /* 0x3d2aabe309187423 */ /* 0x000fe20000010014 */
[----:B------:R-:W1:Y:S02]  /*0360*/  MUFU.EX2 R8, R8 ;  /* 0x0000000800087308 */ /* 0x000e640000000800 */
[----:B------:R-:W-:Y:S01]  /*0370*/  FFMA.FTZ R16, R19, R2, 0.0083824126049876213074 ;  /* 0x3c09566313107423 */ /* 0x000fe20000010002 */
[----:B------:R-:W-:-:S03]  /*0380*/  FFMA.FTZ R24, R9, R24, 0.16666397452354431152 ;  /* 0x3e2aa9f609187423 */ /* 0x000fc60000010018 */
[----:B------:R-:W-:Y:S01]  /*0390*/  FFMA.FTZ R20, R19, R16, 0.041667830199003219604 ;  /* 0x3d2aabe313147423 */ /* 0x000fe20000010010 */
[----:B------:R-:W-:Y:S01]  /*03a0*/  FADD.FTZ R16, |R0|, -RZ ;  /* 0x800000ff00107221 */ /* 0x000fe20000010200 */
[----:B------:R-:W-:Y:S01]  /*03b0*/  FFMA.FTZ R24, R9, R24, 0.49999994039535522461 ;  /* 0x3efffffe09187423 */ /* 0x000fe20000010018 */
[----:B------:R-:W2:Y:S01]  /*03c0*/  FRND R3, R3 ;  /* 0x0000000300037307 */ /* 0x000ea20000201000 */
[----:B------:R-:W-:Y:S02]  /*03d0*/  FFMA.FTZ R20, R19, R20, 0.16666397452354431152 ;  /* 0x3e2aa9f613147423 */ /* 0x000fe40000010014 */
[----:B------:R-:W-:Y:S01]  /*03e0*/  FSETP.GEU.AND P1, PT, R16, 0.40999999642372131348, PT ;  /* 0x3ed1eb851000780b */ /* 0x000fe20003f2e000 */
[----:B------:R-:W-:Y:S01]  /*03f0*/  FMUL R24, R9, R24 ;  /* 0x0000001809187220 */ /* 0x000fe20000400000 */
[----:B------:R-:W-:Y:S01]  /*0400*/  FFMA.FTZ R20, R19, R20, 0.49999994039535522461 ;  /* 0x3efffffe13147423 */ /* 0x000fe20000010014 */
[----:B-1----:R-:W-:Y:S01]  /*0410*/  FADD R27, R8, -1 ;  /* 0xbf800000081b7421 */ /* 0x002fe20000000000 */
[----:B------:R-:W-:Y:S01]  /*0420*/  FSEL R21, R21, RZ, P1 ;  /* 0x000000ff15157208 */ /* 0x000fe20000800000 */
[----:B------:R-:W-:Y:S01]  /*0430*/  FFMA.FTZ R25, R9, R24, R9 ;  /* 0x0000001809197223 */ /* 0x000fe20000010009 */
[----:B------:R-:W-:Y:S01]  /*0440*/  FMUL R20, R19, R20 ;  /* 0x0000001413147220 */ /* 0x000fe20000400000 */
[----:B------:R-:W-:Y:S01]  /*0450*/  FADD.FTZ R24, |R12|, -RZ ;  /* 0x800000ff0c187221 */ /* 0x000fe20000010200 */
[C---:B------:R-:W-:Y:S01]  /*0460*/  FSETP.NEU.AND P3, PT, R21.reuse, 128, PT ;  /* 0x430000001500780b */ /* 0x040fe20003f6d000 */
[----:B------:R-:W-:Y:S01]  /*0470*/  FFMA.FTZ R16, -R21, 0.693145751953125, R0 ;  /* 0x3f31720015107823 */ /* 0x000fe20000010100 */
[----:B------:R-:W-:Y:S01]  /*0480*/  FFMA.FTZ R20, R19, R20, R19 ;  /* 0x0000001413147223 */ /* 0x000fe20000010013 */
[----:B------:R-:W-:Y:S01]  /*0490*/  FSEL R19, R18, 127, P2 ;  /* 0x42fe000012137808 */ /* 0x000fe20001000000 */
[----:B------:R-:W-:Y:S01]  /*04a0*/  FFMA.FTZ R8, R8, R25, R27 ;  /* 0x0000001908087223 */ /* 0x000fe2000001001b */
[C---:B------:R-:W-:Y:S01]  /*04b0*/  FFMA.FTZ R9, -R21.reuse, 1.428606765330187045e-06, R16 ;  /* 0x35bfbe8e15097823 */ /* 0x040fe20000010110 */
[----:B------:R-:W-:-:S02]  /*04c0*/  FSEL R16, R21, 127, P3 ;  /* 0x42fe000015107808 */ /* 0x000fc40001800000 */
[----:B------:R-:W-:Y:S01]  /*04d0*/  FSETP.GEU.AND P1, PT, R24, 0.40999999642372131348, PT ;  /* 0x3ed1eb851800780b */ /* 0x000fe20003f2e000 */
[----:B------:R-:W1:Y:S01]  /*04e0*/  MUFU.EX2 R19, R19 ;  /* 0x0000001300137308 */ /* 0x000e620000000800 */
[----:B------:R-:W-:Y:S01]  /*04f0*/  FFMA.FTZ R26, R9, R2, 0.0083824126049876213074 ;  /* 0x3c095663091a7423 */ /* 0x000fe20000010002 */
[----:B------:R-:W-:Y:S01]  /*0500*/  @!P5 FADD R8, R8, R8 ;  /* 0x000000080808d221 */ /* 0x000fe20000000000 */
[----:B--2---:R-:W-:Y:S02]  /*0510*/  FSEL R25, R3, RZ, P1 ;  /* 0x000000ff03197208 */ /* 0x004fe40000800000 */
[----:B------:R-:W-:Y:S02]  /*0520*/  FFMA.FTZ R26, R9, R26, 0.041667830199003219604 ;  /* 0x3d2aabe3091a7423 */ /* 0x000fe4000001001a */
[----:B------:R-:W-:Y:S01]  /*0530*/  FSETP.NEU.AND P1, PT, R25, 128, PT ;  /* 0x430000001900780b */ /* 0x000fe20003f2d000 */
[----:B------:R-:W2:Y:S01]  /*0540*/  MUFU.EX2 R21, R16 ;  /* 0x0000001000157308 */ /* 0x000ea20000000800 */
[----:B------:R-:W-:-:S04]  /*0550*/  FFMA.FTZ R26, R9, R26, 0.16666397452354431152 ;  /* 0x3e2aa9f6091a7423 */ /* 0x000fc8000001001a */
[----:B------:R-:W-:Y:S01]  /*0560*/  FFMA.FTZ R26, R9, R26, 0.49999994039535522461 ;  /* 0x3efffffe091a7423 */ /* 0x000fe2000001001a */
[----:B-1----:R-:W-:-:S03]  /*0570*/  FADD R24, R19, -1 ;  /* 0xbf80000013187421 */ /* 0x002fc60000000000 */
[----:B------:R-:W-:Y:S01]  /*0580*/  FMUL R26, R9, R26 ;  /* 0x0000001a091a7220 */ /* 0x000fe20000400000 */
[----:B------:R-:W-:Y:S01]  /*0590*/  FFMA.FTZ R20, R19, R20, R24 ;  /* 0x0000001413147223 */ /* 0x000fe20000010018 */
[----:B------:R-:W-:Y:S02]  /*05a0*/  FFMA.FTZ R24, -R25, 0.693145751953125, R12 ;  /* 0x3f31720019187823 */ /* 0x000fe4000001010c */
[----:B------:R-:W-:Y:S01]  /*05b0*/  FFMA.FTZ R26, R9, R26, R9 ;  /* 0x0000001a091a7223 */ /* 0x000fe20000010009 */
[C---:B------:R-:W-:Y:S01]  /*05c0*/  FSEL R9, R25.reuse, 127, P1 ;  /* 0x42fe000019097808 */ /* 0x040fe20000800000 */
[----:B------:R-:W-:Y:S01]  /*05d0*/  @!P2 FADD R20, R20, R20 ;  /* 0x000000141414a221 */ /* 0x000fe20000000000 */
[----:B------:R-:W-:Y:S01]  /*05e0*/  FFMA.FTZ R3, -R25, 1.428606765330187045e-06, R24 ;  /* 0x35bfbe8e19037823 */ /* 0x000fe20000010118 */
[----:B--2---:R-:W-:Y:S01]  /*05f0*/  FADD R24, R21, -1 ;  /* 0xbf80000015187421 */ /* 0x004fe20000000000 */
[C---:B------:R-:W-:Y:S02]  /*0600*/  FADD.FTZ R25, |R6|.reuse, -RZ ;  /* 0x800000ff06197221 */ /* 0x040fe40000010200 */
[----:B------:R-:W-:Y:S01]  /*0610*/  FFMA.FTZ R28, R3, R2, 0.0083824126049876213074 ;  /* 0x3c095663031c7423 */ /* 0x000fe20000010002 */
[----:B------:R-:W-:Y:S01]  /*0620*/  FFMA.FTZ R19, R21, R26, R24 ;  /* 0x0000001a15137223 */ /* 0x000fe20000010018 */
[----:B------:R-:W-:Y:S01]  /*0630*/  FMUL R21, R6, 1.4426950216293334961 ;  /* 0x3fb8aa3b06157820 */ /* 0x000fe20000400000 */
[----:B------:R-:W1:Y:S01]  /*0640*/  MUFU.EX2 R24, R9 ;  /* 0x0000000900187308 */ /* 0x000e620000000800 */
[----:B------:R-:W-:Y:S01]  /*0650*/  FFMA.FTZ R28, R3, R28, 0.041667830199003219604 ;  /* 0x3d2aabe3031c7423 */ /* 0x000fe2000001001c */
[----:B------:R-:W-:Y:S01]  /*0660*/  FSETP.GEU.AND P6, PT, R25, 0.40999999642372131348, PT ;  /* 0x3ed1eb851900780b */ /* 0x000fe20003fce000 */
[----:B------:R-:W-:-:S02]  /*0670*/  @!P3 FADD R19, R19, R19 ;  /* 0x000000131313b221 */ /* 0x000fc40000000000 */
[----:B------:R-:W-:-:S03]  /*0680*/  FFMA.FTZ R28, R3, R28, 0.16666397452354431152 ;  /* 0x3e2aa9f6031c7423 */ /* 0x000fc6000001001c */
[----:B------:R-:W2:Y:S01]  /*0690*/  FRND R21, R21 ;  /* 0x0000001500157307 */ /* 0x000ea20000201000 */
[----:B------:R-:W-:-:S04]  /*06a0*/  FFMA.FTZ R28, R3, R28, 0.49999994039535522461 ;  /* 0x3efffffe031c7423 */ /* 0x000fc8000001001c */
[----:B------:R-:W-:Y:S01]  /*06b0*/  FMUL R28, R3, R28 ;  /* 0x0000001c031c7220 */ /* 0x000fe20000400000 */
[----:B-1----:R-:W-:-:S03]  /*06c0*/  FADD R25, R24, -1 ;  /* 0xbf80000018197421 */ /* 0x002fc60000000000 */
[----:B------:R-:W-:-:S04]  /*06d0*/  FFMA.FTZ R3, R3, R28, R3 ;  /* 0x0000001c03037223 */ /* 0x000fc80000010003 */
[----:B------:R-:W-:Y:S01]  /*06e0*/  FFMA.FTZ R24, R24, R3, R25 ;  /* 0x0000000318187223 */ /* 0x000fe20000010019 */
[----:B------:R-:W-:Y:S02]  /*06f0*/  FSEL R25, R18, 127, P2 ;  /* 0x42fe000012197808 */ /* 0x000fe40001000000 */
[----:B--2---:R-:W-:Y:S01]  /*0700*/  FSEL R3, R21, RZ, P6 ;  /* 0x000000ff15037208 */ /* 0x004fe20003000000 */
[----:B------:R-:W-:Y:S01]  /*0710*/  @!P1 FADD R24, R24, R24 ;  /* 0x0000001818189221 */ /* 0x000fe20000000000 */
[----:B------:R-:W-:Y:S02]  /*0720*/  FSETP.GT.AND P6, PT, R25, 128, PT ;  /* 0x430000001900780b */ /* 0x000fe40003fc4000 */
[----:B------:R-:W-:Y:S01]  /*0730*/  FSETP.NEU.AND P2, PT, R5, RZ, PT ;  /* 0x000000ff0500720b */ /* 0x000fe20003f4d000 */
[----:B------:R-:W-:Y:S01]  /*0740*/  FFMA.FTZ R18, -R3, 0.693145751953125, R6 ;  /* 0x3f31720003127823 */ /* 0x000fe20000010106 */
[----:B------:R-:W-:Y:S02]  /*0750*/  FSEL R21, R20, +INF , !P6 ;  /* 0x7f80000014157808 */ /* 0x000fe40007000000 */
[----:B------:R-:W-:Y:S01]  /*0760*/  FSETP.GEU.AND P6, PT, R25, -25, PT ;  /* 0xc1c800001900780b */ /* 0x000fe20003fce000 */
[----:B------:R-:W-:Y:S01]  /*0770*/  FFMA.FTZ R25, -R3, 1.428606765330187045e-06, R18 ;  /* 0x35bfbe8e03197823 */ /* 0x000fe20000010112 */
[----:B------:R-:W-:Y:S01]  /*0780*/  FADD R18, R5, R5 ;  /* 0x0000000505127221 */ /* 0x000fe20000000000 */
[----:B------:R-:W-:-:S02]  /*0790*/  FSETP.GT.AND P1, PT, R9, 128, PT ;  /* 0x430000000900780b */ /* 0x000fc40003f24000 */
[C---:B------:R-:W-:Y:S02]  /*07a0*/  FFMA.FTZ R20, R25.reuse, R2, 0.0083824126049876213074 ;  /* 0x3c09566319147423 */ /* 0x040fe40000010002 */
[----:B------:R-:W-:Y:S02]  /*07b0*/  FSEL R24, R24, +INF , !P1 ;  /* 0x7f80000018187808 */ /* 0x000fe40004800000 */
[----:B------:R-:W-:Y:S01]  /*07c0*/  FFMA.FTZ R20, R25, R20, 0.041667830199003219604 ;  /* 0x3d2aabe319147423 */ /* 0x000fe20000010014 */
[----:B------:R-:W-:Y:S02]  /*07d0*/  @P2 FSEL R18, R21, -1, P6 ;  /* 0xbf80000015122808 */ /* 0x000fe40003000000 */
[----:B------:R-:W-:Y:S01]  /*07e0*/  FSETP.NEU.AND P2, PT, R3, 128, PT ;  /* 0x430000000300780b */ /* 0x000fe20003f4d000 */
[----:B------:R-:W-:Y:S01]  /*07f0*/  FFMA.FTZ R20, R25, R20, 0.16666397452354431152 ;  /* 0x3e2aa9f619147423 */ /* 0x000fe20000010014 */
[----:B------:R-:W-:Y:S02]  /*0800*/  FSETP.GT.AND P6, PT, R16, 128, PT ;  /* 0x430000001000780b */ /* 0x000fe40003fc4000 */
[----:B------:R-:W-:Y:S01]  /*0810*/  FSEL R27, R3, 127, P2 ;  /* 0x42fe0000031b7808 */ /* 0x000fe20001000000 */
[----:B------:R-:W-:Y:S01]  /*0820*/  FFMA.FTZ R20, R25, R20, 0.49999994039535522461 ;  /* 0x3efffffe19147423 */ /* 0x000fe20000010014 */
[----:B------:R-:W-:-:S02]  /*0830*/  FSETP.GEU.AND P1, PT, R9, -25, PT ;  /* 0xc1c800000900780b */ /* 0x000fc40003f2e000 */
[----:B------:R-:W1:Y:S01]  /*0840*/  MUFU.EX2 R21, R27 ;  /* 0x0000001b00157308 */ /* 0x000e620000000800 */
[----:B------:R-:W-:-:S04]  /*0850*/  FMUL R20, R25, R20 ;  /* 0x0000001419147220 */ /* 0x000fc80000400000 */
[----:B------:R-:W-:Y:S01]  /*0860*/  FFMA.FTZ R26, R25, R20, R25 ;  /* 0x00000014191a7223 */ /* 0x000fe20000010019 */
[C---:B------:R-:W-:Y:S01]  /*0870*/  FMUL R20, R10.reuse, 1.4426950216293334961 ;  /* 0x3fb8aa3b0a147820 */ /* 0x040fe20000400000 */
[----:B------:R-:W-:-:S05]  /*0880*/  FADD.FTZ R25, |R10|, -RZ ;  /* 0x800000ff0a197221 */ /* 0x000fca0000010200 */
[----:B------:R-:W2:Y:S01]  /*0890*/  FRND R20, R20 ;  /* 0x0000001400147307 */ /* 0x000ea20000201000 */
[----:B------:R-:W-:Y:S01]  /*08a0*/  FSETP.GEU.AND P3, PT, R25, 0.40999999642372131348, PT ;  /* 0x3ed1eb851900780b */ /* 0x000fe20003f6e000 */
[----:B-1----:R-:W-:-:S04]  /*08b0*/  FADD R28, R21, -1 ;  /* 0xbf800000151c7421 */ /* 0x002fc80000000000 */
[----:B------:R-:W-:Y:S01]  /*08c0*/  FFMA.FTZ R21, R21, R26, R28 ;  /* 0x0000001a15157223 */ /* 0x000fe2000001001c */
[----:B------:R-:W-:Y:S01]  /*08d0*/  FSEL R26, R19, +INF , !P6 ;  /* 0x7f800000131a7808 */ /* 0x000fe20007000000 */
[C---:B------:R-:W-:Y:S01]  /*08e0*/  FADD R19, R0.reuse, R0 ;  /* 0x0000000000137221 */ /* 0x040fe20000000000 */
[----:B------:R-:W-:Y:S02]  /*08f0*/  FSETP.NEU.AND P6, PT, R0, RZ, PT ;  /* 0x000000ff0000720b */ /* 0x000fe40003fcd000 */
[----:B--2---:R-:W-:Y:S02]  /*0900*/  FSEL R27, R20, RZ, P3 ;  /* 0x000000ff141b7208 */ /* 0x004fe40001800000 */
[----:B------:R-:W-:-:S03]  /*0910*/  FSETP.GEU.AND P3, PT, R16, -25, PT ;  /* 0xc1c800001000780b */ /* 0x000fc60003f6e000 */
[----:B------:R-:W-:-:S06]  /*0920*/  FFMA.FTZ R16, -R27, 0.693145751953125, R10 ;  /* 0x3f3172001b107823 */ /* 0x000fcc000001010a */
[----:B------:R-:W-:Y:S01]  /*0930*/  @P6 FSEL R19, R26, -1, P3 ;  /* 0xbf8000001a136808 */ /* 0x000fe20001800000 */
[C---:B------:R-:W-:Y:S01]  /*0940*/  FFMA.FTZ R25, -R27.reuse, 1.428606765330187045e-06, R16 ;  /* 0x35bfbe8e1b197823 */ /* 0x040fe20000010110 */
[----:B------:R-:W-:Y:S02]  /*0950*/  FSETP.NEU.AND P3, PT, R27, 128, PT ;  /* 0x430000001b00780b */ /* 0x000fe40003f6d000 */
[----:B------:R-:W-:Y:S01]  /*0960*/  FSETP.GT.AND P6, PT, R5, RZ, PT ;  /* 0x000000ff0500720b */ /* 0x000fe20003fc4000 */
[----:B------:R-:W-:-:S03]  /*0970*/  FFMA.FTZ R16, R25, R2, 0.0083824126049876213074 ;  /* 0x3c09566319107423 */ /* 0x000fc60000010002 */
[----:B------:R-:W-:Y:S01]  /*0980*/  FSEL R5, R5, R18, P6 ;  /* 0x0000001205057208 */ /* 0x000fe20003000000 */
[----:B------:R-:W-:Y:S01]  /*0990*/  FFMA.FTZ R20, R25, R16, 0.041667830199003219604 ;  /* 0x3d2aabe319147423 */ /* 0x000fe20000010010 */
[----:B------:R-:W-:-:S03]  /*09a0*/  FSEL R16, R27, 127, P3 ;  /* 0x42fe00001b107808 */ /* 0x000fc60001800000 */
[C---:B------:R-:W-:Y:S02]  /*09b0*/  FFMA.FTZ R26, R25.reuse, R20, 0.16666397452354431152 ;  /* 0x3e2aa9f6191a7423 */ /* 0x040fe40000010014 */
[----:B------:R-:W1:Y:S02]  /*09c0*/  MUFU.EX2 R20, R16 ;  /* 0x0000001000147308 */ /* 0x000e640000000800 */
[----:B------:R-:W-:-:S04]  /*09d0*/  FFMA.FTZ R26, R25, R26, 0.49999994039535522461 ;  /* 0x3efffffe191a7423 */ /* 0x000fc8000001001a */
[----:B------:R-:W-:-:S04]  /*09e0*/  FMUL R26, R25, R26 ;  /* 0x0000001a191a7220 */ /* 0x000fc80000400000 */
[----:B------:R-:W-:Y:S01]  /*09f0*/  FFMA.FTZ R25, R25, R26, R25 ;  /* 0x0000001a19197223 */ /* 0x000fe20000010019 */
[----:B------:R-:W-:Y:S01]  /*0a00*/  FADD.FTZ R26, |R7|, -RZ ;  /* 0x800000ff071a7221 */ /* 0x000fe20000010200 */
[----:B-1----:R-:W-:-:S04]  /*0a10*/  FADD R27, R20, -1 ;  /* 0xbf800000141b7421 */ /* 0x002fc80000000000 */
[----:B------:R-:W-:Y:S01]  /*0a20*/  FSETP.GEU.AND P6, PT, R26, 0.40999999642372131348, PT ;  /* 0x3ed1eb851a00780b */ /* 0x000fe20003fce000 */
[----:B------:R-:W-:Y:S01]  /*0a30*/  FFMA.FTZ R25, R20, R25, R27 ;  /* 0x0000001914197223 */ /* 0x000fe2000001001b */
[----:B------:R-:W-:-:S06]  /*0a40*/  FMUL R20, R7, 1.4426950216293334961 ;  /* 0x3fb8aa3b07147820 */ /* 0x000fcc0000400000 */
[----:B------:R-:W1:Y:S02]  /*0a50*/  FRND R20, R20 ;  /* 0x0000001400147307 */ /* 0x000e640000201000 */
[----:B-1----:R-:W-:Y:S02]  /*0a60*/  FSEL R26, R20, RZ, P6 ;  /* 0x000000ff141a7208 */ /* 0x002fe40003000000 */
[----:B------:R-:W-:-:S03]  /*0a70*/  FSETP.GT.AND P6, PT, R0, RZ, PT ;  /* 0x000000ff0000720b */ /* 0x000fc60003fc4000 */
[----:B------:R-:W-:Y:S01]  /*0a80*/  FFMA.FTZ R18, -R26, 0.693145751953125, R7 ;  /* 0x3f3172001a127823 */ /* 0x000fe20000010107 */
[----:B------:R-:W-:Y:S02]  /*0a90*/  @P4 FSEL R5, R0, R19, P6 ;  /* 0x0000001300054208 */ /* 0x000fe40003000000 */
[----:B------:R-:W-:Y:S01]  /*0aa0*/  SEL R0, R11, RZ, P0 ;  /* 0x000000ff0b007207 */ /* 0x000fe20000000000 */
[C---:B------:R-:W-:Y:S01]  /*0ab0*/  FFMA.FTZ R19, -R26.reuse, 1.428606765330187045e-06, R18 ;  /* 0x35bfbe8e1a137823 */ /* 0x040fe20000010112 */
[----:B------:R-:W-:-:S03]  /*0ac0*/  FSETP.NEU.AND P0, PT, R26, 128, PT ;  /* 0x430000001a00780b */ /* 0x000fc60003f0d000 */
[----:B------:R-:W-:Y:S01]  /*0ad0*/  FFMA.FTZ R20, R19, R2, 0.0083824126049876213074 ;  /* 0x3c09566313147423 */ /* 0x000fe20000010002 */
[----:B------:R-:W-:-:S03]  /*0ae0*/  FSEL R18, R26, 127, P0 ;  /* 0x42fe00001a127808 */ /* 0x000fc60000000000 */
[C---:B------:R-:W-:Y:S02]  /*0af0*/  FFMA.FTZ R26, R19.reuse, R20, 0.041667830199003219604 ;  /* 0x3d2aabe3131a7423 */ /* 0x040fe40000010014 */
[----:B------:R-:W1:Y:S02]  /*0b00*/  MUFU.EX2 R20, R18 ;  /* 0x0000001200147308 */ /* 0x000e640000000800 */
[----:B------:R-:W-:-:S04]  /*0b10*/  FFMA.FTZ R26, R19, R26, 0.16666397452354431152 ;  /* 0x3e2aa9f6131a7423 */ /* 0x000fc8000001001a */
[----:B------:R-:W-:-:S04]  /*0b20*/  FFMA.FTZ R26, R19, R26, 0.49999994039535522461 ;  /* 0x3efffffe131a7423 */ /* 0x000fc8000001001a */
[----:B------:R-:W-:-:S04]  /*0b30*/  FMUL R26, R19, R26 ;  /* 0x0000001a131a7220 */ /* 0x000fc80000400000 */
[----:B------:R-:W-:Y:S01]  /*0b40*/  FFMA.FTZ R19, R19, R26, R19 ;  /* 0x0000001a13137223 */ /* 0x000fe20000010013 */
[----:B-1----:R-:W-:Y:S01]  /*0b50*/  FADD R11, R20, -1 ;  /* 0xbf800000140b7421 */ /* 0x002fe20000000000 */
[----:B------:R-:W-:-:S03]  /*0b60*/  FSEL R26, R13, 127, P5 ;  /* 0x42fe00000d1a7808 */ /* 0x000fc60002800000 */
[----:B------:R-:W-:Y:S01]  /*0b70*/  FFMA.FTZ R20, R20, R19, R11 ;  /* 0x0000001314147223 */ /* 0x000fe2000001000b */
[----:B------:R-:W-:Y:S01]  /*0b80*/  FMUL R19, R0, 1.4426950216293334961 ;  /* 0x3fb8aa3b00137820 */ /* 0x000fe20000400000 */
[----:B------:R-:W-:Y:S01]  /*0b90*/  FSETP.GT.AND P5, PT, R26, 128, PT ;  /* 0x430000001a00780b */ /* 0x000fe20003fa4000 */
[----:B------:R-:W-:-:S03]  /*0ba0*/  FADD.FTZ R11, |R0|, -RZ ;  /* 0x800000ff000b7221 */ /* 0x000fc60000010200 */
[----:B------:R-:W-:Y:S01]  /*0bb0*/  FSEL R13, R8, +INF , !P5 ;  /* 0x7f800000080d7808 */ /* 0x000fe20006800000 */
[----:B------:R-:W1:Y:S01]  /*0bc0*/  FRND R19, R19 ;  /* 0x0000001300137307 */ /* 0x000e620000201000 */
[C---:B------:R-:W-:Y:S02]  /*0bd0*/  FSETP.NEU.AND P5, PT, R4.reuse, RZ, PT ;  /* 0x000000ff0400720b */ /* 0x040fe40003fad000 */
[----:B------:R-:W-:Y:S01]  /*0be0*/  FSETP.GEU.AND P6, PT, R11, 0.40999999642372131348, PT ;  /* 0x3ed1eb850b00780b */ /* 0x000fe20003fce000 */
[----:B------:R-:W-:-:S03]  /*0bf0*/  FADD R11, R4, R4 ;  /* 0x00000004040b7221 */ /* 0x000fc60000000000 */
[----:B-1----:R-:W-:Y:S02]  /*0c00*/  FSEL R27, R19, RZ, P6 ;  /* 0x000000ff131b7208 */ /* 0x002fe40003000000 */
[----:B------:R-:W-:-:S03]  /*0c10*/  FSETP.GEU.AND P6, PT, R26, -25, PT ;  /* 0xc1c800001a00780b */ /* 0x000fc60003fce000 */
[----:B------:R-:W-:Y:S02]  /*0c20*/  FFMA.FTZ R8, -R27, 0.693145751953125, R0 ;  /* 0x3f3172001b087823 */ /* 0x000fe40000010100 */
[----:B------:R-:W-:Y:S02]  /*0c30*/  @P5 FSEL R11, R13, -1, P6 ;  /* 0xbf8000000d0b5808 */ /* 0x000fe40003000000 */
[C---:B------:R-:W-:Y:S01]  /*0c40*/  FSETP.NEU.AND P5, PT, R27.reuse, 128, PT ;  /* 0x430000001b00780b */ /* 0x040fe20003fad000 */
[C---:B------:R-:W-:Y:S01]  /*0c50*/  FFMA.FTZ R13, -R27.reuse, 1.428606765330187045e-06, R8 ;  /* 0x35bfbe8e1b0d7823 */ /* 0x040fe20000010108 */
[----:B------:R-:W-:Y:S02]  /*0c60*/  FSETP.NEU.AND P6, PT, R12, RZ, PT ;  /* 0x000000ff0c00720b */ /* 0x000fe40003fcd000 */
[----:B------:R-:W-:Y:S01]  /*0c70*/  FSEL R8, R27, 127, P5 ;  /* 0x42fe00001b087808 */ /* 0x000fe20002800000 */
[----:B------:R-:W-:-:S03]  /*0c80*/  FFMA.FTZ R26, R13, R2, 0.0083824126049876213074 ;  /* 0x3c0956630d1a7423 */ /* 0x000fc60000010002 */
[----:B------:R-:W1:Y:S01]  /*0c90*/  MUFU.EX2 R19, R8 ;  /* 0x0000000800137308 */ /* 0x000e620000000800 */
[----:B------:R-:W-:-:S04]  /*0ca0*/  FFMA.FTZ R26, R13, R26, 0.041667830199003219604 ;  /* 0x3d2aabe30d1a7423 */ /* 0x000fc8000001001a */
[----:B------:R-:W-:-:S04]  /*0cb0*/  FFMA.FTZ R26, R13, R26, 0.16666397452354431152 ;  /* 0x3e2aa9f60d1a7423 */ /* 0x000fc8000001001a */
[----:B------:R-:W-:-:S04]  /*0cc0*/  FFMA.FTZ R26, R13, R26, 0.49999994039535522461 ;  /* 0x3efffffe0d1a7423 */ /* 0x000fc8000001001a */
[----:B------:R-:W-:Y:S01]  /*0cd0*/  FMUL R26, R13, R26 ;  /* 0x0000001a0d1a7220 */ /* 0x000fe20000400000 */
[----:B-1----:R-:W-:-:S03]  /*0ce0*/  FADD R28, R19, -1 ;  /* 0xbf800000131c7421 */ /* 0x002fc60000000000 */
[----:B------:R-:W-:Y:S01]  /*0cf0*/  FFMA.FTZ R26, R13, R26, R13 ;  /* 0x0000001a0d1a7223 */ /* 0x000fe2000001000d */
[----:B------:R-:W-:Y:S01]  /*0d00*/  FADD R13, R12, R12 ;  /* 0x0000000c0c0d7221 */ /* 0x000fe20000000000 */
[----:B------:R-:W-:Y:S02]  /*0d10*/  @P6 FSEL R13, R24, -1, P1 ;  /* 0xbf800000180d6808 */ /* 0x000fe40000800000 */
[----:B------:R-:W-:Y:S01]  /*0d20*/  FFMA.FTZ R19, R19, R26, R28 ;  /* 0x0000001a13137223 */ /* 0x000fe2000001001c */
[----:B------:R-:W-:Y:S02]  /*0d30*/  IADD3 R26, R17, 0x200, RZ ;  /* 0x00000200111a7810 */ /* 0x000fe40007ffe0ff */
[----:B------:R-:W-:Y:S02]  /*0d40*/  FSETP.GT.AND P1, PT, R4, RZ, PT ;  /* 0x000000ff0400720b */ /* 0x000fe40003f24000 */
[----:B------:R-:W-:Y:S01]  /*0d50*/  FSETP.GT.AND P6, PT, R12, RZ, PT ;  /* 0x000000ff0c00720b */ /* 0x000fe20003fc4000 */
[----:B------:R-:W-:Y:S01]  /*0d60*/  IMAD.HI R9, R26, 0x2aaaaaab, RZ ;  /* 0x2aaaaaab1a097827 */ /* 0x000fe200078e02ff */
[----:B------:R-:W-:-:S02]  /*0d70*/  FSEL R4, R4, R11, P1 ;  /* 0x0000000b04047208 */ /* 0x000fc40000800000 */
[----:B------:R-:W-:Y:S02]  /*0d80*/  @P4 FSEL R4, R12, R13, P6 ;  /* 0x0000000d0c044208 */ /* 0x000fe40003000000 */
[----:B------:R-:W-:Y:S02]  /*0d90*/  CS2R R12, SRZ ;  /* 0x00000000000c7805 */ /* 0x000fe4000001ff00 */
[----:B------:R-:W-:-:S04]  /*0da0*/  SHF.R.U32.HI R24, RZ, 0x1f, R9 ;  /* 0x0000001fff187819 */ /* 0x000fc80000011609 */
[----:B------:R-:W-:-:S05]  /*0db0*/  LEA.HI.SX32 R9, R9, R24, 0x1b ;  /* 0x0000001809097211 */ /* 0x000fca00078fdaff */
[----:B------:R-:W-:-:S04]  /*0dc0*/  IMAD R24, R9, -0xc0, R26 ;  /* 0xffffff4009187824 */ /* 0x000fc800078e021a */
[----:B------:R-:W-:Y:S01]  /*0dd0*/  IMAD R9, R9, 0x60, R24 ;  /* 0x0000006009097824 */ /* 0x000fe200078e0218 */
[----:B------:R-:W-:-:S03]  /*0de0*/  ISETP.GE.AND P1, PT, R24, 0x60, PT ;  /* 0x000000601800780c */ /* 0x000fc60003f26270 */
[----:B------:R-:W-:Y:S01]  /*0df0*/  IMAD.WIDE R26, R9, 0x4, R14 ;  /* 0x00000004091a7825 */ /* 0x000fe200078e020e */
[----:B------:R-:W-:-:S09]  /*0e00*/  CS2R R14, SRZ ;  /* 0x00000000000e7805 */ /* 0x000fd2000001ff00 */
[----:B------:R-:W2:Y:S01]  /*0e10*/  @!P1 LDG.E.EL.128 R12, desc[UR4][R26.64] ;  /* 0x000000041a0c9981 */ /* 0x000ea2000c2e1d00 */
[----:B------:R-:W-:Y:S01]  /*0e20*/  FSEL R29, R3, 127, P2 ;  /* 0x42fe0000031d7808 */ /* 0x000fe20001000000 */
[----:B------:R-:W-:Y:S01]  /*0e30*/  @!P2 FADD R21, R21, R21 ;  /* 0x000000151515a221 */ /* 0x000fe20000000000 */
[----:B------:R-:W-:Y:S01]  /*0e40*/  FSETP.NEU.AND P6, PT, R6, RZ, PT ;  /* 0x000000ff0600720b */ /* 0x000fe20003fcd000 */
[----:B------:R-:W-:Y:S01]  /*0e50*/  @!P3 FADD R25, R25, R25 ;  /* 0x000000191919b221 */ /* 0x000fe20000000000 */
[----:B------:R-:W-:Y:S01]  /*0e60*/  FSETP.GT.AND P2, PT, R29, 128, PT ;  /* 0x430000001d00780b */ /* 0x000fe20003f44000 */
[----:B------:R-:W-:Y:S01]  /*0e70*/  @!P0 FADD R20, R20, R20 ;  /* 0x0000001414148221 */ /* 0x000fe20000000000 */
[----:B------:R-:W-:Y:S01]  /*0e80*/  FSETP.GT.AND P3, PT, R16, 128, PT ;  /* 0x430000001000780b */ /* 0x000fe20003f64000 */
[----:B------:R-:W-:Y:S01]  /*0e90*/  @!P5 FADD R19, R19, R19 ;  /* 0x000000131313d221 */ /* 0x000fe20000000000 */
[----:B------:R-:W-:Y:S01]  /*0ea0*/  FSEL R28, R21, +INF , !P2 ;  /* 0x7f800000151c7808 */ /* 0x000fe20005000000 */
[----:B------:R-:W-:Y:S01]  /*0eb0*/  FADD R21, R6, R6 ;  /* 0x0000000606157221 */ /* 0x000fe20000000000 */
[----:B------:R-:W-:Y:S01]  /*0ec0*/  FSETP.GEU.AND P2, PT, R29, -25, PT ;  /* 0xc1c800001d00780b */ /* 0x000fe20003f4e000 */
[----:B------:R-:W-:Y:S01]  /*0ed0*/  IMAD.WIDE R22, R9, 0x4, R22 ;  /* 0x0000000409167825 */ /* 0x000fe200078e0216 */
[----:B------:R-:W-:-:S03]  /*0ee0*/  FSETP.GT.AND P0, PT, R18, 128, PT ;  /* 0x430000001200780b */ /* 0x000fc60003f04000 */
[----:B------:R-:W-:Y:S02]  /*0ef0*/  @P6 FSEL R21, R28, -1, P2 ;  /* 0xbf8000001c156808 */ /* 0x000fe40001000000 */
[----:B------:R-:W-:Y:S02]  /*0f00*/  FSETP.NEU.AND P2, PT, R10, RZ, PT ;  /* 0x000000ff0a00720b */ /* 0x000fe40003f4d000 */
[----:B------:R-:W-:Y:S02]  /*0f10*/  FSEL R20, R20, +INF , !P0 ;  /* 0x7f80000014147808 */ /* 0x000fe40004000000 */
[----:B------:R-:W-:Y:S02]  /*0f20*/  ISETP.GT.AND P0, PT, R24, 0x5f, PT ;  /* 0x0000005f1800780c */ /* 0x000fe40003f04270 */
[----:B--2---:R-:W-:Y:S02]  /*0f30*/  SEL R12, R12, RZ, !P1 ;  /* 0x000000ff0c0c7207 */ /* 0x004fe40004800000 */
[----:B------:R-:W-:-:S02]  /*0f40*/  SEL R13, R13, RZ, !P1 ;  /* 0x000000ff0d0d7207 */ /* 0x000fc40004800000 */
[----:B------:R-:W-:Y:S01]  /*0f50*/  SEL R14, R14, RZ, !P1 ;  /* 0x000000ff0e0e7207 */ /* 0x000fe20004800000 */
[C---:B------:R-:W-:Y:S01]  /*0f60*/  FMUL R11, R12.reuse, 1.4426950216293334961 ;  /* 0x3fb8aa3b0c0b7820 */ /* 0x040fe20000400000 */
[----:B------:R-:W-:-:S03]  /*0f70*/  FADD.FTZ R26, |R12|, -RZ ;  /* 0x800000ff0c1a7221 */ /* 0x000fc60000010200 */
[----:B------:R1:W2:Y:S02]  /*0f80*/  FRND R3, R11 ;  /* 0x0000000b00037307 */ /* 0x0002a40000201000 */
[----:B------:R-:W-:Y:S01]  /*0f90*/  FSETP.GEU.AND P6, PT, R26, 0.40999999642372131348, PT ;  /* 0x3ed1eb851a00780b */ /* 0x000fe20003fce000 */
[----:B-1----:R-:W-:-:S03]  /*0fa0*/  FADD R11, R10, R10 ;  /* 0x0000000a0a0b7221 */ /* 0x002fc60000000000 */
[----:B--2---:R-:W-:Y:S02]  /*0fb0*/  FSEL R3, R3, RZ, P6 ;  /* 0x000000ff03037208 */ /* 0x004fe40003000000 */
[----:B------:R-:W-:Y:S02]  /*0fc0*/  FSETP.GEU.AND P6, PT, R16, -25, PT ;  /* 0xc1c800001000780b */ /* 0x000fe40003fce000 */
[----:B------:R-:W-:Y:S01]  /*0fd0*/  FSEL R16, R25, +INF , !P3 ;  /* 0x7f80000019107808 */ /* 0x000fe20005800000 */
[C---:B------:R-:W-:Y:S01]  /*0fe0*/  FFMA.FTZ R26, -R3.reuse, 0.693145751953125, R12 ;  /* 0x3f317200031a7823 */ /* 0x040fe2000001010c */
[C---:B------:R-:W-:Y:S02]  /*0ff0*/  FSETP.NEU.AND P3, PT, R3.reuse, 128, PT ;  /* 0x430000000300780b */ /* 0x040fe40003f6d000 */
[----:B------:R-:W-:Y:S01]  /*1000*/  @P2 FSEL R11, R16, -1, P6 ;  /* 0xbf800000100b2808 */ /* 0x000fe20003000000 */
[C---:B------:R-:W-:Y:S01]  /*1010*/  FFMA.FTZ R25, -R3.reuse, 1.428606765330187045e-06, R26 ;  /* 0x35bfbe8e03197823 */ /* 0x040fe2000001011a */
[----:B------:R-:W-:-:S02]  /*1020*/  FSEL R3, R3, 127, P3 ;  /* 0x42fe000003037808 */ /* 0x000fc40001800000 */
[----:B------:R-:W-:Y:S01]  /*1030*/  FSETP.NEU.AND P6, PT, R7, RZ, PT ;  /* 0x000000ff0700720b */ /* 0x000fe20003fcd000 */
[----:B------:R-:W-:-:S04]  /*1040*/  FFMA.FTZ R16, R25, R2, 0.0083824126049876213074 ;  /* 0x3c09566319107423 */ /* 0x000fc80000010002 */
[----:B------:R-:W-:-:S04]  /*1050*/  FFMA.FTZ R16, R25, R16, 0.041667830199003219604 ;  /* 0x3d2aabe319107423 */ /* 0x000fc80000010010 */
        /* <DEDUP_REMOVED lines=8> */
[----:B------:R-:W-:Y:S01]  /*10e0*/  FADD R26, R7, R7 ;  /* 0x00000007071a7221 */ /* 0x000fe20000000000 */
[----:B------:R-:W-:Y:S01]  /*10f0*/  FFMA.FTZ R16, R16, R25, R27 ;  /* 0x0000001910107223 */ /* 0x000fe2000001001b */
[----:B------:R-:W-:-:S06]  /*1100*/  FMUL R25, R13, 1.4426950216293334961 ;  /* 0x3fb8aa3b0d197820 */ /* 0x000fcc0000400000 */
[----:B------:R-:W1:Y:S02]  /*1110*/  FRND R25, R25 ;  /* 0x0000001900197307 */ /* 0x000e640000201000 */
[----:B-1----:R-:W-:Y:S02]  /*1120*/  FSEL R28, R25, RZ, P2 ;  /* 0x000000ff191c7208 */ /* 0x002fe40001000000 */
[----:B------:R-:W-:-:S03]  /*1130*/  FSETP.GEU.AND P2, PT, R18, -25, PT ;  /* 0xc1c800001200780b */ /* 0x000fc60003f4e000 */
[----:B------:R-:W-:Y:S01]  /*1140*/  FFMA.FTZ R27, -R28, 0.693145751953125, R13 ;  /* 0x3f3172001c1b7823 */ /* 0x000fe2000001010d */
[----:B------:R-:W-:Y:S02]  /*1150*/  @P6 FSEL R26, R20, -1, P2 ;  /* 0xbf800000141a6808 */ /* 0x000fe40001000000 */
[C---:B------:R-:W-:Y:S01]  /*1160*/  FSETP.NEU.AND P2, PT, R28.reuse, 128, PT ;  /* 0x430000001c00780b */ /* 0x040fe20003f4d000 */
[----:B------:R-:W-:Y:S01]  /*1170*/  FFMA.FTZ R25, -R28, 1.428606765330187045e-06, R27 ;  /* 0x35bfbe8e1c197823 */ /* 0x000fe2000001011b */
[----:B------:R-:W-:-:S03]  /*1180*/  FSETP.GT.AND P6, PT, R8, 128, PT ;  /* 0x430000000800780b */ /* 0x000fc60003fc4000 */
[----:B------:R-:W-:-:S04]  /*1190*/  FFMA.FTZ R18, R25, R2, 0.0083824126049876213074 ;  /* 0x3c09566319127423 */ /* 0x000fc80000010002 */
[----:B------:R-:W-:Y:S01]  /*11a0*/  FFMA.FTZ R20, R25, R18, 0.041667830199003219604 ;  /* 0x3d2aabe319147423 */ /* 0x000fe20000010012 */
[----:B------:R-:W-:Y:S02]  /*11b0*/  FSEL R18, R28, 127, P2 ;  /* 0x42fe00001c127808 */ /* 0x000fe40001000000 */
[----:B------:R-:W-:Y:S01]  /*11c0*/  FSEL R28, R19, +INF , !P6 ;  /* 0x7f800000131c7808 */ /* 0x000fe20007000000 */
[C---:B------:R-:W-:Y:S01]  /*11d0*/  FFMA.FTZ R20, R25.reuse, R20, 0.16666397452354431152 ;  /* 0x3e2aa9f619147423 */ /* 0x040fe20000010014 */
[----:B------:R-:W1:Y:S01]  /*11e0*/  MUFU.EX2 R24, R18 ;  /* 0x0000001200187308 */ /* 0x000e620000000800 */
[----:B------:R-:W-:Y:S02]  /*11f0*/  FSETP.NEU.AND P6, PT, R0, RZ, PT ;  /* 0x000000ff0000720b */ /* 0x000fe40003fcd000 */
[----:B------:R-:W-:-:S04]  /*1200*/  FFMA.FTZ R20, R25, R20, 0.49999994039535522461 ;  /* 0x3efffffe19147423 */ /* 0x000fc80000010014 */
[----:B------:R-:W-:-:S04]  /*1210*/  FMUL R20, R25, R20 ;  /* 0x0000001419147220 */ /* 0x000fc80000400000 */
[----:B------:R-:W-:Y:S01]  /*1220*/  FFMA.FTZ R25, R25, R20, R25 ;  /* 0x0000001419197223 */ /* 0x000fe20000010019 */
[----:B------:R-:W-:Y:S01]  /*1230*/  FMUL R20, R14, 1.4426950216293334961 ;  /* 0x3fb8aa3b0e147820 */ /* 0x000fe20000400000 */
[----:B-1----:R-:W-:-:S05]  /*1240*/  FADD R27, R24, -1 ;  /* 0xbf800000181b7421 */ /* 0x002fca0000000000 */
[----:B------:R-:W1:Y:S01]  /*1250*/  FRND R20, R20 ;  /* 0x0000001400147307 */ /* 0x000e620000201000 */
[----:B------:R-:W-:Y:S01]  /*1260*/  FFMA.FTZ R24, R24, R25, R27 ;  /* 0x0000001918187223 */ /* 0x000fe2000001001b */
[----:B------:R-:W-:-:S05]  /*1270*/  FADD.FTZ R25, |R14|, -RZ ;  /* 0x800000ff0e197221 */ /* 0x000fca0000010200 */
[----:B------:R-:W-:Y:S01]  /*1280*/  FSETP.GEU.AND P5, PT, R25, 0.40999999642372131348, PT ;  /* 0x3ed1eb851900780b */ /* 0x000fe20003fae000 */
[----:B------:R-:W-:-:S03]  /*1290*/  FADD R25, R0, R0 ;  /* 0x0000000000197221 */ /* 0x000fc60000000000 */
[----:B-1----:R-:W-:Y:S02]  /*12a0*/  FSEL R19, R20, RZ, P5 ;  /* 0x000000ff14137208 */ /* 0x002fe40002800000 */
[----:B------:R-:W-:-:S03]  /*12b0*/  FSETP.GEU.AND P5, PT, R8, -25, PT ;  /* 0xc1c800000800780b */ /* 0x000fc60003fae000 */
[C---:B------:R-:W-:Y:S01]  /*12c0*/  FFMA.FTZ R8, -R19.reuse, 0.693145751953125, R14 ;  /* 0x3f31720013087823 */ /* 0x040fe2000001010e */
[----:B------:R-:W-:Y:S02]  /*12d0*/  @P6 FSEL R25, R28, -1, P5 ;  /* 0xbf8000001c196808 */ /* 0x000fe40002800000 */
[C---:B------:R-:W-:Y:S01]  /*12e0*/  FSETP.NEU.AND P5, PT, R19.reuse, 128, PT ;  /* 0x430000001300780b */ /* 0x040fe20003fad000 */
[C---:B------:R-:W-:Y:S01]  /*12f0*/  FFMA.FTZ R27, -R19.reuse, 1.428606765330187045e-06, R8 ;  /* 0x35bfbe8e131b7823 */ /* 0x040fe20000010108 */
[C---:B------:R-:W-:Y:S02]  /*1300*/  FSETP.GT.AND P6, PT, R6.reuse, RZ, PT ;  /* 0x000000ff0600720b */ /* 0x040fe40003fc4000 */
[----:B------:R-:W-:Y:S01]  /*1310*/  FSEL R19, R19, 127, P5 ;  /* 0x42fe000013137808 */ /* 0x000fe20002800000 */
[C---:B------:R-:W-:Y:S01]  /*1320*/  FFMA.FTZ R8, R27.reuse, R2, 0.0083824126049876213074 ;  /* 0x3c0956631b087423 */ /* 0x040fe20000010002 */
[----:B------:R-:W-:Y:S02]  /*1330*/  FSEL R6, R6, R21, P6 ;  /* 0x0000001506067208 */ /* 0x000fe40003000000 */
[----:B------:R-:W1:Y:S01]  /*1340*/  MUFU.EX2 R20, R19 ;  /* 0x0000001300147308 */ /* 0x000e620000000800 */
[----:B------:R-:W-:Y:S01]  /*1350*/  FFMA.FTZ R8, R27, R8, 0.041667830199003219604 ;  /* 0x3d2aabe31b087423 */ /* 0x000fe20000010008 */
[----:B------:R-:W-:-:S03]  /*1360*/  FSETP.GT.AND P6, PT, R10, RZ, PT ;  /* 0x000000ff0a00720b */ /* 0x000fc60003fc4000 */
[C---:B------:R-:W-:Y:S01]  /*1370*/  FFMA.FTZ R8, R27.reuse, R8, 0.16666397452354431152 ;  /* 0x3e2aa9f61b087423 */ /* 0x040fe20000010008 */
[----:B------:R-:W-:Y:S02]  /*1380*/  @P4 FSEL R6, R10, R11, P6 ;  /* 0x0000000b0a064208 */ /* 0x000fe40003000000 */
[----:B------:R-:W-:Y:S01]  /*1390*/  CS2R R10, SRZ ;  /* 0x00000000000a7805 */ /* 0x000fe2000001ff00 */
[----:B------:R-:W-:-:S04]  /*13a0*/  FFMA.FTZ R8, R27, R8, 0.49999994039535522461 ;  /* 0x3efffffe1b087423 */ /* 0x000fc80000010008 */
[----:B------:R-:W-:Y:S01]  /*13b0*/  FMUL R8, R27, R8 ;  /* 0x000000081b087220 */ /* 0x000fe20000400000 */
[----:B-1----:R-:W-:-:S03]  /*13c0*/  FADD R21, R20, -1 ;  /* 0xbf80000014157421 */ /* 0x002fc60000000000 */
[----:B------:R-:W-:-:S04]  /*13d0*/  FFMA.FTZ R8, R27, R8, R27 ;  /* 0x000000081b087223 */ /* 0x000fc8000001001b */
[----:B------:R-:W-:Y:S01]  /*13e0*/  FFMA.FTZ R20, R20, R8, R21 ;  /* 0x0000000814147223 */ /* 0x000fe20000010015 */
[----:B------:R-:W-:-:S06]  /*13f0*/  CS2R R8, SRZ ;  /* 0x0000000000087805 */ /* 0x000fcc000001ff00 */
[----:B------:R1:W2:Y:S01]  /*1400*/  @P0 LDG.E.EL.128 R8, desc[UR4][R22.64+-0x180] ;  /* 0xfffe800416080981 */ /* 0x0002a2000c2e1d00 */
[----:B------:R-:W-:Y:S01]  /*1410*/  SEL R21, R15, RZ, !P1 ;  /* 0x000000ff0f157207 */ /* 0x000fe20004800000 */
[----:B------:R-:W-:Y:S01]  /*1420*/  @!P3 FADD R16, R16, R16 ;  /* 0x000000101010b221 */ /* 0x000fe20000000000 */
[----:B------:R-:W-:Y:S01]  /*1430*/  FSETP.GT.AND P6, PT, R7, RZ, PT ;  /* 0x000000ff0700720b */ /* 0x000fe20003fc4000 */
[----:B------:R-:W-:Y:S01]  /*1440*/  @!P2 FADD R24, R24, R24 ;  /* 0x000000181818a221 */ /* 0x000fe20000000000 */
[----:B------:R-:W-:Y:S01]  /*1450*/  FSETP.NEU.AND P3, PT, R12, RZ, PT ;  /* 0x000000ff0c00720b */ /* 0x000fe20003f6d000 */
[C---:B------:R-:W-:Y:S01]  /*1460*/  FMUL R27, R21.reuse, 1.4426950216293334961 ;  /* 0x3fb8aa3b151b7820 */ /* 0x040fe20000400000 */
[----:B------:R-:W-:Y:S01]  /*1470*/  FADD.FTZ R15, |R21|, -RZ ;  /* 0x800000ff150f7221 */ /* 0x000fe20000010200 */
[----:B------:R-:W-:Y:S01]  /*1480*/  FSEL R7, R7, R26, P6 ;  /* 0x0000001a07077208 */ /* 0x000fe20003000000 */
[----:B------:R-:W-:Y:S01]  /*1490*/  @!P5 FADD R20, R20, R20 ;  /* 0x000000141414d221 */ /* 0x000fe20000000000 */
[----:B------:R-:W-:-:S02]  /*14a0*/  FSETP.GT.AND P5, PT, R19, 128, PT ;  /* 0x430000001300780b */ /* 0x000fc40003fa4000 */
[----:B------:R-:W3:Y:S01]  /*14b0*/  FRND R27, R27 ;  /* 0x0000001b001b7307 */ /* 0x000ee20000201000 */
[----:B------:R-:W-:Y:S02]  /*14c0*/  FSETP.GEU.AND P6, PT, R15, 0.40999999642372131348, PT ;  /* 0x3ed1eb850f00780b */ /* 0x000fe40003fce000 */
[----:B------:R-:W-:Y:S02]  /*14d0*/  FSEL R20, R20, +INF , !P5 ;  /* 0x7f80000014147808 */ /* 0x000fe40006800000 */
[----:B------:R-:W-:Y:S02]  /*14e0*/  FSETP.GEU.AND P5, PT, R19, -25, PT ;  /* 0xc1c800001300780b */ /* 0x000fe40003fae000 */
[----:B---3--:R-:W-:Y:S02]  /*14f0*/  FSEL R26, R27, RZ, P6 ;  /* 0x000000ff1b1a7208 */ /* 0x008fe40003000000 */
[----:B------:R-:W-:-:S03]  /*1500*/  FSETP.GT.AND P6, PT, R0, RZ, PT ;  /* 0x000000ff0000720b */ /* 0x000fc60003fc4000 */
[----:B------:R-:W-:Y:S01]  /*1510*/  FFMA.FTZ R15, -R26, 0.693145751953125, R21 ;  /* 0x3f3172001a0f7823 */ /* 0x000fe20000010115 */
[----:B------:R-:W-:Y:S02]  /*1520*/  @P4 FSEL R7, R0, R25, P6 ;  /* 0x0000001900074208 */ /* 0x000fe40003000000 */
[C---:B------:R-:W-:Y:S01]  /*1530*/  FSETP.NEU.AND P4, PT, R26.reuse, 128, PT ;  /* 0x430000001a00780b */ /* 0x040fe20003f8d000 */
[----:B------:R-:W-:-:S03]  /*1540*/  FFMA.FTZ R15, -R26, 1.428606765330187045e-06, R15 ;  /* 0x35bfbe8e1a0f7823 */ /* 0x000fc6000001010f */
[----:B------:R-:W-:Y:S01]  /*1550*/  FSEL R27, R26, 127, P4 ;  /* 0x42fe00001a1b7808 */ /* 0x000fe20002000000 */
[----:B-1----:R-:W-:-:S03]  /*1560*/  FFMA.FTZ R22, R15, R2, 0.0083824126049876213074 ;  /* 0x3c0956630f167423 */ /* 0x002fc60000010002 */
[----:B------:R-:W1:Y:S01]  /*1570*/  MUFU.EX2 R26, R27 ;  /* 0x0000001b001a7308 */ /* 0x000e620000000800 */
[----:B------:R-:W-:-:S04]  /*1580*/  FFMA.FTZ R22, R15, R22, 0.041667830199003219604 ;  /* 0x3d2aabe30f167423 */ /* 0x000fc80000010016 */
[----:B------:R-:W-:-:S04]  /*1590*/  FFMA.FTZ R22, R15, R22, 0.16666397452354431152 ;  /* 0x3e2aa9f60f167423 */ /* 0x000fc80000010016 */
[----:B------:R-:W-:-:S04]  /*15a0*/  FFMA.FTZ R22, R15, R22, 0.49999994039535522461 ;  /* 0x3efffffe0f167423 */ /* 0x000fc80000010016 */
[----:B------:R-:W-:Y:S01]  /*15b0*/  FMUL R28, R15, R22 ;  /* 0x000000160f1c7220 */ /* 0x000fe20000400000 */
[----:B-1----:R-:W-:-:S03]  /*15c0*/  FADD R23, R26, -1 ;  /* 0xbf8000001a177421 */ /* 0x002fc60000000000 */
[----:B------:R-:W-:-:S04]  /*15d0*/  FFMA.FTZ R15, R15, R28, R15 ;  /* 0x0000001c0f0f7223 */ /* 0x000fc8000001000f */
[----:B------:R-:W-:Y:S01]  /*15e0*/  FFMA.FTZ R26, R26, R15, R23 ;  /* 0x0000000f1a1a7223 */ /* 0x000fe20000010017 */
[----:B------:R-:W-:-:S03]  /*15f0*/  FADD R15, R12, R12 ;  /* 0x0000000c0c0f7221 */ /* 0x000fc60000000000 */
[----:B------:R-:W-:Y:S01]  /*1600*/  @!P4 FADD R26, R26, R26 ;  /* 0x0000001a1a1ac221 */ /* 0x000fe20000000000 */
[----:B------:R-:W-:-:S04]  /*1610*/  FSETP.GT.AND P4, PT, R27, 128, PT ;  /* 0x430000001b00780b */ /* 0x000fc80003f84000 */
[----:B------:R-:W-:Y:S02]  /*1620*/  FSEL R26, R26, +INF , !P4 ;  /* 0x7f8000001a1a7808 */ /* 0x000fe40006000000 */
[----:B--2---:R-:W-:-:S05]  /*1630*/  SEL R0, R8, RZ, P0 ;  /* 0x000000ff08007207 */ /* 0x004fca0000000000 */
[C---:B------:R-:W-:Y:S01]  /*1640*/  FMUL R8, R0.reuse, 1.4426950216293334961 ;  /* 0x3fb8aa3b00087820 */ /* 0x040fe20000400000 */
[----:B------:R-:W-:-:S05]  /*1650*/  FADD.FTZ R22, |R0|, -RZ ;  /* 0x800000ff00167221 */ /* 0x000fca0000010200 */
[----:B------:R-:W1:Y:S01]  /*1660*/  FRND R8, R8 ;  /* 0x0000000800087307 */ /* 0x000e620000201000 */
[----:B------:R-:W-:-:S04]  /*1670*/  FSETP.GEU.AND P6, PT, R22, 0.40999999642372131348, PT ;  /* 0x3ed1eb851600780b */ /* 0x000fc80003fce000 */
[----:B-1----:R-:W-:Y:S02]  /*1680*/  FSEL R25, R8, RZ, P6 ;  /* 0x000000ff08197208 */ /* 0x002fe40003000000 */
[----:B------:R-:W-:-:S03]  /*1690*/  FSETP.GT.AND P6, PT, R3, 128, PT ;  /* 0x430000000300780b */ /* 0x000fc60003fc4000 */
[----:B------:R-:W-:Y:S01]  /*16a0*/  FFMA.FTZ R8, -R25, 0.693145751953125, R0 ;  /* 0x3f31720019087823 */ /* 0x000fe20000010100 */
[----:B------:R-:W-:Y:S02]  /*16b0*/  FSEL R16, R16, +INF , !P6 ;  /* 0x7f80000010107808 */ /* 0x000fe40007000000 */
[----:B------:R-:W-:Y:S01]  /*16c0*/  FSETP.GEU.AND P6, PT, R3, -25, PT ;  /* 0xc1c800000300780b */ /* 0x000fe20003fce000 */
[----:B------:R-:W-:-:S03]  /*16d0*/  FFMA.FTZ R23, -R25, 1.428606765330187045e-06, R8 ;  /* 0x35bfbe8e19177823 */ /* 0x000fc60000010108 */
[----:B------:R-:W-:Y:S01]  /*16e0*/  @P3 FSEL R15, R16, -1, P6 ;  /* 0xbf800000100f3808 */ /* 0x000fe20003000000 */
[----:B------:R-:W-:Y:S01]  /*16f0*/  FFMA.FTZ R8, R23, R2, 0.0083824126049876213074 ;  /* 0x3c09566317087423 */ /* 0x000fe20000010002 */
[----:B------:R-:W-:Y:S02]  /*1700*/  FSETP.NEU.AND P3, PT, R25, 128, PT ;  /* 0x430000001900780b */ /* 0x000fe40003f6d000 */
[----:B------:R-:W-:Y:S01]  /*1710*/  SEL R16, R9, RZ, P0 ;  /* 0x000000ff09107207 */ /* 0x000fe20000000000 */
[----:B------:R-:W-:Y:S01]  /*1720*/  FFMA.FTZ R8, R23, R8, 0.041667830199003219604 ;  /* 0x3d2aabe317087423 */ /* 0x000fe20000010008 */
[----:B------:R-:W-:Y:S02]  /*1730*/  FSEL R3, R25, 127, P3 ;  /* 0x42fe000019037808 */ /* 0x000fe40001800000 */
[----:B------:R-:W-:Y:S01]  /*1740*/  FSETP.GT.AND P6, PT, R18, 128, PT ;  /* 0x430000001200780b */ /* 0x000fe20003fc4000 */
[C---:B------:R-:W-:Y:S01]  /*1750*/  FFMA.FTZ R8, R23.reuse, R8, 0.16666397452354431152 ;  /* 0x3e2aa9f617087423 */ /* 0x040fe20000010008 */
[----:B------:R-:W1:Y:S02]  /*1760*/  MUFU.EX2 R22, R3 ;  /* 0x0000000300167308 */ /* 0x000e640000000800 */
[----:B------:R-:W-:Y:S01]  /*1770*/  FSEL R24, R24, +INF , !P6 ;  /* 0x7f80000018187808 */ /* 0x000fe20007000000 */
[----:B------:R-:W-:Y:S01]  /*1780*/  FFMA.FTZ R8, R23, R8, 0.49999994039535522461 ;  /* 0x3efffffe17087423 */ /* 0x000fe20000010008 */
[----:B------:R-:W-:-:S03]  /*1790*/  FSETP.NEU.AND P6, PT, R13, RZ, PT ;  /* 0x000000ff0d00720b */ /* 0x000fc60003fcd000 */
[----:B------:R-:W-:-:S04]  /*17a0*/  FMUL R8, R23, R8 ;  /* 0x0000000817087220 */ /* 0x000fc80000400000 */
[----:B------:R-:W-:Y:S01]  /*17b0*/  FFMA.FTZ R23, R23, R8, R23 ;  /* 0x0000000817177223 */ /* 0x000fe20000010017 */
[----:B------:R-:W-:Y:S01]  /*17c0*/  FMUL R8, R16, 1.4426950216293334961 ;  /* 0x3fb8aa3b10087820 */ /* 0x000fe20000400000 */
[----:B-1----:R-:W-:-:S05]  /*17d0*/  FADD R9, R22, -1 ;  /* 0xbf80000016097421 */ /* 0x002fca0000000000 */
[----:B------:R-:W1:Y:S01]  /*17e0*/  FRND R8, R8 ;  /* 0x0000000800087307 */ /* 0x000e620000201000 */
[----:B------:R-:W-:Y:S01]  /*17f0*/  FFMA.FTZ R22, R22, R23, R9 ;  /* 0x0000001716167223 */ /* 0x000fe20000010009 */
[----:B------:R-:W-:-:S03]  /*1800*/  FADD.FTZ R9, |R16|, -RZ ;  /* 0x800000ff10097221 */ /* 0x000fc60000010200 */
[----:B------:R-:W-:Y:S01]  /*1810*/  @!P3 FADD R22, R22, R22 ;  /* 0x000000161616b221 */ /* 0x000fe20000000000 */
[----:B------:R-:W-:Y:S02]  /*1820*/  FSETP.GT.AND P3, PT, R3, 128, PT ;  /* 0x430000000300780b */ /* 0x000fe40003f64000 */
[----:B------:R-:W-:Y:S02]  /*1830*/  FSETP.GEU.AND P2, PT, R9, 0.40999999642372131348, PT ;  /* 0x3ed1eb850900780b */ /* 0x000fe40003f4e000 */
[----:B------:R-:W-:Y:S02]  /*1840*/  FSEL R22, R22, +INF , !P3 ;  /* 0x7f80000016167808 */ /* 0x000fe40005800000 */
[----:B------:R-:W-:Y:S02]  /*1850*/  FSETP.NEU.AND P3, PT, R16, RZ, PT ;  /* 0x000000ff1000720b */ /* 0x000fe40003f6d000 */
[----:B-1----:R-:W-:Y:S01]  /*1860*/  FSEL R23, R8, RZ, P2 ;  /* 0x000000ff08177208 */ /* 0x002fe20001000000 */
[----:B------:R-:W-:Y:S01]  /*1870*/  FADD R8, R13, R13 ;  /* 0x0000000d0d087221 */ /* 0x000fe20000000000 */
[----:B------:R-:W-:-:S03]  /*1880*/  FSETP.GEU.AND P2, PT, R18, -25, PT ;  /* 0xc1c800001200780b */ /* 0x000fc60003f4e000 */
[C---:B------:R-:W-:Y:S01]  /*1890*/  FFMA.FTZ R18, -R23.reuse, 0.693145751953125, R16 ;  /* 0x3f31720017127823 */ /* 0x040fe20000010110 */
        /* <DEDUP_REMOVED lines=10> */
[----:B------:R-:W-:-:S04]  /*1940*/  FMUL R18, R9, R18 ;  /* 0x0000001209127220 */ /* 0x000fc80000400000 */
[----:B------:R-:W-:Y:S01]  /*1950*/  FFMA.FTZ R24, R9, R18, R9 ;  /* 0x0000001209187223 */ /* 0x000fe20000010009 */
[----:B------:R-:W-:Y:S01]  /*1960*/  SEL R18, R10, RZ, P0 ;  /* 0x000000ff0a127207 */ /* 0x000fe20000000000 */
[C---:B-1----:R-:W-:Y:S01]  /*1970*/  FADD R10, R25.reuse, -1 ;  /* 0xbf800000190a7421 */ /* 0x042fe20000000000 */
[----:B------:R-:W-:Y:S01]  /*1980*/  FADD R9, R14, R14 ;  /* 0x0000000e0e097221 */ /* 0x000fe20000000000 */
[----:B------:R-:W-:Y:S02]  /*1990*/  @P6 FSEL R9, R20, -1, P5 ;  /* 0xbf80000014096808 */ /* 0x000fe40002800000 */
[----:B------:R-:W-:Y:S01]  /*19a0*/  FFMA.FTZ R25, R25, R24, R10 ;  /* 0x0000001819197223 */ /* 0x000fe2000001000a */
[C---:B------:R-:W-:Y:S01]  /*19b0*/  FMUL R10, R18.reuse, 1.4426950216293334961 ;  /* 0x3fb8aa3b120a7820 */ /* 0x040fe20000400000 */
[C---:B------:R-:W-:Y:S01]  /*19c0*/  FADD.FTZ R19, |R18|.reuse, -RZ ;  /* 0x800000ff12137221 */ /* 0x040fe20000010200 */
[----:B------:R-:W-:Y:S01]  /*19d0*/  FSETP.NEU.AND P5, PT, R21, RZ, PT ;  /* 0x000000ff1500720b */ /* 0x000fe20003fad000 */
[----:B------:R-:W-:Y:S01]  /*19e0*/  @!P2 FADD R25, R25, R25 ;  /* 0x000000191919a221 */ /* 0x000fe20000000000 */
[----:B------:R-:W-:-:S02]  /*19f0*/  FSETP.NEU.AND P2, PT, R18, RZ, PT ;  /* 0x000000ff1200720b */ /* 0x000fc40003f4d000 */
[----:B------:R-:W1:Y:S01]  /*1a00*/  FRND R10, R10 ;  /* 0x0000000a000a7307 */ /* 0x000e620000201000 */
[----:B------:R-:W-:-:S04]  /*1a10*/  FSETP.GEU.AND P6, PT, R19, 0.40999999642372131348, PT ;  /* 0x3ed1eb851300780b */ /* 0x000fc80003fce000 */
[----:B-1----:R-:W-:Y:S01]  /*1a20*/  FSEL R29, R10, RZ, P6 ;  /* 0x000000ff0a1d7208 */ /* 0x002fe20003000000 */
[----:B------:R-:W-:Y:S01]  /*1a30*/  FADD R10, R21, R21 ;  /* 0x00000015150a7221 */ /* 0x000fe20000000000 */
[----:B------:R-:W-:Y:S02]  /*1a40*/  FSETP.GEU.AND P6, PT, R27, -25, PT ;  /* 0xc1c800001b00780b */ /* 0x000fe40003fce000 */
[C---:B------:R-:W-:Y:S01]  /*1a50*/  FSETP.NEU.AND P4, PT, R29.reuse, 128, PT ;  /* 0x430000001d00780b */ /* 0x040fe20003f8d000 */
[C---:B------:R-:W-:Y:S01]  /*1a60*/  FFMA.FTZ R20, -R29.reuse, 0.693145751953125, R18 ;  /* 0x3f3172001d147823 */ /* 0x040fe20000010112 */
[----:B------:R-:W-:Y:S02]  /*1a70*/  @P5 FSEL R10, R26, -1, P6 ;  /* 0xbf8000001a0a5808 */ /* 0x000fe40003000000 */
[C---:B------:R-:W-:Y:S01]  /*1a80*/  FSEL R24, R29.reuse, 127, P4 ;  /* 0x42fe00001d187808 */ /* 0x040fe20002000000 */
[----:B------:R-:W-:Y:S01]  /*1a90*/  FFMA.FTZ R19, -R29, 1.428606765330187045e-06, R20 ;  /* 0x35bfbe8e1d137823 */ /* 0x000fe20000010114 */
[----:B------:R-:W-:-:S02]  /*1aa0*/  FSETP.GEU.AND P6, PT, R3, -25, PT ;  /* 0xc1c800000300780b */ /* 0x000fc40003fce000 */
[----:B------:R-:W1:Y:S01]  /*1ab0*/  MUFU.EX2 R26, R24 ;  /* 0x00000018001a7308 */ /* 0x000e620000000800 */
[----:B------:R-:W-:-:S04]  /*1ac0*/  FFMA.FTZ R20, R19, R2, 0.0083824126049876213074 ;  /* 0x3c09566313147423 */ /* 0x000fc80000010002 */
[----:B------:R-:W-:-:S04]  /*1ad0*/  FFMA.FTZ R20, R19, R20, 0.041667830199003219604 ;  /* 0x3d2aabe313147423 */ /* 0x000fc80000010014 */
[----:B------:R-:W-:-:S04]  /*1ae0*/  FFMA.FTZ R20, R19, R20, 0.16666397452354431152 ;  /* 0x3e2aa9f613147423 */ /* 0x000fc80000010014 */
[----:B------:R-:W-:-:S04]  /*1af0*/  FFMA.FTZ R20, R19, R20, 0.49999994039535522461 ;  /* 0x3efffffe13147423 */ /* 0x000fc80000010014 */
[----:B------:R-:W-:-:S04]  /*1b00*/  FMUL R20, R19, R20 ;  /* 0x0000001413147220 */ /* 0x000fc80000400000 */
[----:B------:R-:W-:Y:S01]  /*1b10*/  FFMA.FTZ R19, R19, R20, R19 ;  /* 0x0000001413137223 */ /* 0x000fe20000010013 */
[----:B------:R-:W-:Y:S01]  /*1b20*/  SEL R20, R11, RZ, P0 ;  /* 0x000000ff0b147207 */ /* 0x000fe20000000000 */
[----:B-1----:R-:W-:Y:S01]  /*1b30*/  FADD R11, R26, -1 ;  /* 0xbf8000001a0b7421 */ /* 0x002fe20000000000 */
[----:B------:R-:W-:-:S03]  /*1b40*/  FSETP.NEU.AND P0, PT, R0, RZ, PT ;  /* 0x000000ff0000720b */ /* 0x000fc60003f0d000 */
[----:B------:R-:W-:Y:S01]  /*1b50*/  FFMA.FTZ R11, R26, R19, R11 ;  /* 0x000000131a0b7223 */ /* 0x000fe2000001000b */
[C---:B------:R-:W-:Y:S01]  /*1b60*/  FMUL R26, R20.reuse, 1.4426950216293334961 ;  /* 0x3fb8aa3b141a7820 */ /* 0x040fe20000400000 */
[----:B------:R-:W-:Y:S02]  /*1b70*/  FADD.FTZ R19, |R20|, -RZ ;  /* 0x800000ff14137221 */ /* 0x000fe40000010200 */
[----:B------:R-:W-:Y:S01]  /*1b80*/  @!P4 FADD R11, R11, R11 ;  /* 0x0000000b0b0bc221 */ /* 0x000fe20000000000 */
[----:B------:R-:W-:Y:S02]  /*1b90*/  FSETP.GEU.AND P4, PT, R24, -25, PT ;  /* 0xc1c800001800780b */ /* 0x000fe40003f8e000 */
[----:B------:R-:W1:Y:S01]  /*1ba0*/  FRND R26, R26 ;  /* 0x0000001a001a7307 */ /* 0x000e620000201000 */
[----:B------:R-:W-:Y:S01]  /*1bb0*/  FSETP.GEU.AND P5, PT, R19, 0.40999999642372131348, PT ;  /* 0x3ed1eb851300780b */ /* 0x000fe20003fae000 */
[----:B------:R-:W-:Y:S01]  /*1bc0*/  FADD R19, R0, R0 ;  /* 0x0000000000137221 */ /* 0x000fe20000000000 */
[----:B------:R-:W-:-:S02]  /*1bd0*/  @P0 FSEL R19, R22, -1, P6 ;  /* 0xbf80000016130808 */ /* 0x000fc40003000000 */
[----:B------:R-:W-:-:S04]  /*1be0*/  FSETP.GT.AND P6, PT, R23, 128, PT ;  /* 0x430000001700780b */ /* 0x000fc80003fc4000 */
[----:B------:R-:W-:Y:S02]  /*1bf0*/  FSEL R25, R25, +INF , !P6 ;  /* 0x7f80000019197808 */ /* 0x000fe40007000000 */
[----:B------:R-:W-:Y:S02]  /*1c00*/  FSETP.GT.AND P6, PT, R24, 128, PT ;  /* 0x430000001800780b */ /* 0x000fe40003fc4000 */
[----:B-1----:R-:W-:Y:S02]  /*1c10*/  FSEL R27, R26, RZ, P5 ;  /* 0x000000ff1a1b7208 */ /* 0x002fe40002800000 */
[----:B------:R-:W-:Y:S01]  /*1c20*/  FSETP.GEU.AND P5, PT, R23, -25, PT ;  /* 0xc1c800001700780b */ /* 0x000fe20003fae000 */
[----:B------:R-:W-:Y:S01]  /*1c30*/  FADD R23, R16, R16 ;  /* 0x0000001010177221 */ /* 0x000fe20000000000 */
[C---:B------:R-:W-:Y:S01]  /*1c40*/  FSETP.NEU.AND P0, PT, R27.reuse, 128, PT ;  /* 0x430000001b00780b */ /* 0x040fe20003f0d000 */
[----:B------:R-:W-:Y:S01]  /*1c50*/  FFMA.FTZ R22, -R27, 0.693145751953125, R20 ;  /* 0x3f3172001b167823 */ /* 0x000fe20000010114 */
[----:B------:R-:W-:-:S02]  /*1c60*/  FSEL R11, R11, +INF , !P6 ;  /* 0x7f8000000b0b7808 */ /* 0x000fc40007000000 */
[C---:B------:R-:W-:Y:S01]  /*1c70*/  FSEL R26, R27.reuse, 127, P0 ;  /* 0x42fe00001b1a7808 */ /* 0x040fe20000000000 */
[----:B------:R-:W-:Y:S01]  /*1c80*/  FFMA.FTZ R3, -R27, 1.428606765330187045e-06, R22 ;  /* 0x35bfbe8e1b037823 */ /* 0x000fe20000010116 */
[----:B------:R-:W-:Y:S01]  /*1c90*/  @P3 FSEL R23, R25, -1, P5 ;  /* 0xbf80000019173808 */ /* 0x000fe20002800000 */
[----:B------:R-:W-:Y:S01]  /*1ca0*/  FADD R25, R18, R18 ;  /* 0x0000001212197221 */ /* 0x000fe20000000000 */
[----:B------:R-:W1:Y:S01]  /*1cb0*/  MUFU.EX2 R22, R26 ;  /* 0x0000001a00167308 */ /* 0x000e620000000800 */
[----:B------:R-:W-:Y:S01]  /*1cc0*/  FFMA.FTZ R2, R3, R2, 0.0083824126049876213074 ;  /* 0x3c09566303027423 */ /* 0x000fe20000010002 */
[----:B------:R-:W-:Y:S02]  /*1cd0*/  @P2 FSEL R25, R11, -1, P4 ;  /* 0xbf8000000b192808 */ /* 0x000fe40002000000 */
[----:B------:R-:W-:Y:S01]  /*1ce0*/  FSETP.GT.AND P2, PT, R21, RZ, PT ;  /* 0x000000ff1500720b */ /* 0x000fe20003f44000 */
[----:B------:R-:W-:Y:S01]  /*1cf0*/  FFMA.FTZ R2, R3, R2, 0.041667830199003219604 ;  /* 0x3d2aabe303027423 */ /* 0x000fe20000010002 */
[----:B------:R-:W-:-:S02]  /*1d00*/  FSETP.GT.AND P3, PT, R26, 128, PT ;  /* 0x430000001a00780b */ /* 0x000fc40003f64000 */
[----:B------:R-:W-:Y:S01]  /*1d10*/  FSEL R11, R21, R10, P2 ;  /* 0x0000000a150b7208 */ /* 0x000fe20001000000 */
[----:B------:R-:W-:Y:S01]  /*1d20*/  FFMA.FTZ R2, R3, R2, 0.16666397452354431152 ;  /* 0x3e2aa9f603027423 */ /* 0x000fe20000010002 */
[----:B------:R-:W-:Y:S02]  /*1d30*/  FSETP.GT.AND P2, PT, R14, RZ, PT ;  /* 0x000000ff0e00720b */ /* 0x000fe40003f44000 */
[----:B------:R-:W-:Y:S01]  /*1d40*/  FSETP.GT.AND P4, PT, R13, RZ, PT ;  /* 0x000000ff0d00720b */ /* 0x000fe20003f84000 */
[C---:B------:R-:W-:Y:S01]  /*1d50*/  FFMA.FTZ R2, R3.reuse, R2, 0.49999994039535522461 ;  /* 0x3efffffe03027423 */ /* 0x040fe20000010002 */
[----:B------:R-:W-:Y:S01]  /*1d60*/  FSETP.GEU.AND P5, PT, R26, -25, PT ;  /* 0xc1c800001a00780b */ /* 0x000fe20003fae000 */
[----:B-1----:R-:W-:Y:S01]  /*1d70*/  FADD R27, R22, -1 ;  /* 0xbf800000161b7421 */ /* 0x002fe20000000000 */
[----:B------:R-:W-:Y:S01]  /*1d80*/  FSEL R10, R14, R9, P2 ;  /* 0x000000090e0a7208 */ /* 0x000fe20001000000 */
[----:B------:R-:W-:Y:S01]  /*1d90*/  FMUL R2, R3, R2 ;  /* 0x0000000203027220 */ /* 0x000fe20000400000 */
[----:B------:R-:W-:-:S02]  /*1da0*/  FSEL R9, R13, R8, P4 ;  /* 0x000000080d097208 */ /* 0x000fc40002000000 */
[----:B------:R-:W-:Y:S01]  /*1db0*/  FSETP.GT.AND P4, PT, R0, RZ, PT ;  /* 0x000000ff0000720b */ /* 0x000fe20003f84000 */
[----:B------:R-:W-:Y:S01]  /*1dc0*/  FFMA.FTZ R3, R3, R2, R3 ;  /* 0x0000000203037223 */ /* 0x000fe20000010003 */
[----:B------:R-:W-:-:S03]  /*1dd0*/  FSETP.GT.AND P2, PT, R18, RZ, PT ;  /* 0x000000ff1200720b */ /* 0x000fc60003f44000 */
[----:B------:R-:W-:Y:S01]  /*1de0*/  FFMA.FTZ R22, R22, R3, R27 ;  /* 0x0000000316167223 */ /* 0x000fe2000001001b */
[----:B------:R-:W-:Y:S01]  /*1df0*/  @P1 FSEL R10, R18, R25, P2 ;  /* 0x00000019120a1208 */ /* 0x000fe20001000000 */
[----:B------:R-:W1:Y:S02]  /*1e00*/  LDC.64 R2, c[0x0][0x220] ;  /* 0x00008800ff027b82 */ /* 0x000e640000000a00 */
[----:B------:R-:W-:Y:S01]  /*1e10*/  @!P0 FADD R22, R22, R22 ;  /* 0x0000001616168221 */ /* 0x000fe20000000000 */
[----:B------:R-:W-:-:S04]  /*1e20*/  FSETP.NEU.AND P0, PT, R20, RZ, PT ;  /* 0x000000ff1400720b */ /* 0x000fc80003f0d000 */
[----:B------:R-:W-:Y:S02]  /*1e30*/  FSEL R22, R22, +INF , !P3 ;  /* 0x7f80000016167808 */ /* 0x000fe40005800000 */
[----:B------:R-:W-:Y:S02]  /*1e40*/  FSETP.GT.AND P3, PT, R12, RZ, PT ;  /* 0x000000ff0c00720b */ /* 0x000fe40003f64000 */
[----:B------:R-:W-:Y:S02]  /*1e50*/  FSEL R13, R22, -1, P5 ;  /* 0xbf800000160d7808 */ /* 0x000fe40002800000 */
[----:B------:R-:W-:Y:S02]  /*1e60*/  FSEL R8, R12, R15, P3 ;  /* 0x0000000f0c087208 */ /* 0x000fe40001800000 */
[----:B------:R-:W-:Y:S01]  /*1e70*/  FSETP.GT.AND P3, PT, R16, RZ, PT ;  /* 0x000000ff1000720b */ /* 0x000fe20003f64000 */
[C---:B------:R-:W-:Y:S01]  /*1e80*/  @!P0 FADD R13, R20.reuse, R20 ;  /* 0x00000014140d8221 */ /* 0x040fe20000000000 */
[----:B------:R-:W-:-:S02]  /*1e90*/  FSETP.GT.AND P0, PT, R20, RZ, PT ;  /* 0x000000ff1400720b */ /* 0x000fc40003f04000 */
[----:B------:R-:W-:Y:S02]  /*1ea0*/  @P1 FSEL R8, R0, R19, P4 ;  /* 0x0000001300081208 */ /* 0x000fe40002000000 */
[----:B------:R-:W-:Y:S02]  /*1eb0*/  @P1 FSEL R9, R16, R23, P3 ;  /* 0x0000001710091208 */ /* 0x000fe40001800000 */
[----:B------:R-:W-:Y:S01]  /*1ec0*/  @P1 FSEL R11, R20, R13, P0 ;  /* 0x0000000d140b1208 */ /* 0x000fe20000000000 */
[----:B-1----:R-:W-:-:S05]  /*1ed0*/  IMAD.WIDE R2, R17, 0x4, R2 ;  /* 0x0000000411027825 */ /* 0x002fca00078e0202 */
[----:B------:R-:W-:Y:S04]  /*1ee0*/  STG.E.128 desc[UR4][R2.64], R4 ;  /* 0x0000000402007986 */ /* 0x000fe8000c101d04 */
[----:B------:R-:W-:Y:S01]  /*1ef0*/  STG.E.128 desc[UR4][R2.64+0x800], R8 ;  /* 0x0008000802007986 */ /* 0x000fe2000c101d04 */
[----:B------:R-:W-:Y:S05]  /*1f00*/  EXIT ;  /* 0x000000000000794d */ /* 0x000fea0003800000 */
.L_x_0:
[----:B------:R-:W-:-:S00]  /*1f10*/  BRA `(.L_x_0) ;  /* 0xfffffffc00fc7947 */ /* 0x000fc0000383ffff */
[----:B------:R-:W-:-:S00]  /*1f20*/  NOP ;  /* 0x0000000000007918 */ /* 0x000fc00000000000 */
        /* <DEDUP_REMOVED lines=13> */
.L_x_1:


//--------------------- .nv.global.init           --------------------------
	.section	.nv.global.init,"aw",@progbits
.nv.global.init:
	.type		_$_str,@object
	.size		_$_str,(.L_0 - _$_str)
_$_str:
        /*0000*/ 	.byte	0x5f, 0x5f, 0x43, 0x55, 0x44, 0x41, 0x5f, 0x46, 0x54, 0x5a, 0x00
.L_0:


//--------------------- .nv.constant0.triton_poi_fused_cat_42 --------------------------
	.section	.nv.constant0.triton_poi_fused_cat_42,"a",@progbits
	.sectionflags	@""
	.align	4
.nv.constant0.triton_poi_fused_cat_42:
	.zero		556
